	.target	sm_90a

	.elftype	@"ET_EXEC"


//--------------------- .note.nv.tkinfo           --------------------------
	.section	.note.nv.tkinfo,"",@"SHT_NOTE"
	.sectionflags	@"SHF_NOTE_NV_TKINFO"
	.tkinfo
        /*0018*/ 	.word	0x00000002
        /*0030*/ 	.string	""
        /*0030*/ 	.string	"ptxas"
        /*0030*/ 	.string	"Cuda compilation tools, release 13.0, V13.0.88"
        /*0030*/ 	.string	"Build cuda_13.0.r13.0/compiler.36424714_0"
        /*0030*/ 	.string	"-arch sm_90a -m 64 "



//--------------------- .note.nv.cuinfo           --------------------------
	.section	.note.nv.cuinfo,"",@"SHT_NOTE"
	.sectionflags	@"SHF_NOTE_NV_CUINFO"
        /*0018*/ 	.short	0x0002
        /*001a*/ 	.short	0x005a
        /*001c*/ 	.short	0x0082
	.zero		2


//--------------------- .nv.info                  --------------------------
	.section	.nv.info,"",@"SHT_CUDA_INFO"
	.align	4


	//----- nvinfo : EIATTR_REGCOUNT
	.align		4
        /*0000*/ 	.byte	0x04, 0x2f
        /*0002*/ 	.short	(.L_15 - .L_14)
	.align		4
.L_14:
        /*0004*/ 	.word	index@(_ZN7cutlass13device_kernelINS_4gemm6kernel13GemmUniversalIN4cute5tupleIJiiiiEEENS1_10collective13CollectiveMmaINS1_34MainloopSm90TmaGmmaWarpSpecializedILi5ENS5_IJNS4_1CILi1EEESB_SB_EEENS1_32KernelTmaWarpSpecializedPingpongEEENS5_IJNSA_ILi64EEENSA_ILi256EEENSA_ILi128EEEEEEaNS5_IJlSB_lEEEaSJ_NS4_8TiledMMAINS4_8MMA_AtomIJNS4_4SM904GMMA27MMA_64x256x32_S32S8S8_SS_TNEEEENS4_6LayoutISC_NS5_IJNSA_ILi0EEESR_SR_EEEEENS5_IJNS4_10UnderscoreESU_SU_EEEEENS4_13SM90_TMA_LOADENS4_14ComposedLayoutINS4_7SwizzleILi3ELi4ELi3EEENS4_18smem_ptr_flag_bitsILi8EEENSQ_INS5_IJNSA_ILi8EEESH_EEENS5_IJSH_SB_EEEEEEEvNS4_8identityESX_S17_vS18_EENS_8epilogue10collective6detail29Sm90TmaWarpSpecializedAdapterINS1B_15DefaultEpilogueIaSJ_SJ_NS1A_6thread17LinearCombinationIaLi1EiiLNS1F_9ScaleType4KindE0ELNS_15FloatRoundStyleE2EaEENS1_15EpilogueDefaultEEEEEvvEEEEvNT_6ParamsE)
        /*0008*/ 	.word	0x000000a8


	//----- nvinfo : EIATTR_FRAME_SIZE
	.align		4
.L_15:
        /*000c*/ 	.byte	0x04, 0x11
        /*000e*/ 	.short	(.L_17 - .L_16)
	.align		4
.L_16:
        /*0010*/ 	.word	index@(_ZN7cutlass13device_kernelINS_4gemm6kernel13GemmUniversalIN4cute5tupleIJiiiiEEENS1_10collective13CollectiveMmaINS1_34MainloopSm90TmaGmmaWarpSpecializedILi5ENS5_IJNS4_1CILi1EEESB_SB_EEENS1_32KernelTmaWarpSpecializedPingpongEEENS5_IJNSA_ILi64EEENSA_ILi256EEENSA_ILi128EEEEEEaNS5_IJlSB_lEEEaSJ_NS4_8TiledMMAINS4_8MMA_AtomIJNS4_4SM904GMMA27MMA_64x256x32_S32S8S8_SS_TNEEEENS4_6LayoutISC_NS5_IJNSA_ILi0EEESR_SR_EEEEENS5_IJNS4_10UnderscoreESU_SU_EEEEENS4_13SM90_TMA_LOADENS4_14ComposedLayoutINS4_7SwizzleILi3ELi4ELi3EEENS4_18smem_ptr_flag_bitsILi8EEENSQ_INS5_IJNSA_ILi8EEESH_EEENS5_IJSH_SB_EEEEEEEvNS4_8identityESX_S17_vS18_EENS_8epilogue10collective6detail29Sm90TmaWarpSpecializedAdapterINS1B_15DefaultEpilogueIaSJ_SJ_NS1A_6thread17LinearCombinationIaLi1EiiLNS1F_9ScaleType4KindE0ELNS_15FloatRoundStyleE2EaEENS1_15EpilogueDefaultEEEEEvvEEEEvNT_6ParamsE)
        /*0014*/ 	.word	0x00000008


	//----- nvinfo : EIATTR_MIN_STACK_SIZE
	.align		4
.L_17:
        /*0018*/ 	.byte	0x04, 0x12
        /*001a*/ 	.short	(.L_19 - .L_18)
	.align		4
.L_18:
        /*001c*/ 	.word	index@(_ZN7cutlass13device_kernelINS_4gemm6kernel13GemmUniversalIN4cute5tupleIJiiiiEEENS1_10collective13CollectiveMmaINS1_34MainloopSm90TmaGmmaWarpSpecializedILi5ENS5_IJNS4_1CILi1EEESB_SB_EEENS1_32KernelTmaWarpSpecializedPingpongEEENS5_IJNSA_ILi64EEENSA_ILi256EEENSA_ILi128EEEEEEaNS5_IJlSB_lEEEaSJ_NS4_8TiledMMAINS4_8MMA_AtomIJNS4_4SM904GMMA27MMA_64x256x32_S32S8S8_SS_TNEEEENS4_6LayoutISC_NS5_IJNSA_ILi0EEESR_SR_EEEEENS5_IJNS4_10UnderscoreESU_SU_EEEEENS4_13SM90_TMA_LOADENS4_14ComposedLayoutINS4_7SwizzleILi3ELi4ELi3EEENS4_18smem_ptr_flag_bitsILi8EEENSQ_INS5_IJNSA_ILi8EEESH_EEENS5_IJSH_SB_EEEEEEEvNS4_8identityESX_S17_vS18_EENS_8epilogue10collective6detail29Sm90TmaWarpSpecializedAdapterINS1B_15DefaultEpilogueIaSJ_SJ_NS1A_6thread17LinearCombinationIaLi1EiiLNS1F_9ScaleType4KindE0ELNS_15FloatRoundStyleE2EaEENS1_15EpilogueDefaultEEEEEvvEEEEvNT_6ParamsE)
        /*0020*/ 	.word	0x00000008
.L_19:


//--------------------- .nv.compat                --------------------------
	.section	.nv.compat,"",@"SHT_CUDA_COMPAT_INFO"
	.align	4
        /*0000*/ 	.byte	0x02, 0x09, 0x01, 0x00, 0x02, 0x02, 0x04, 0x00, 0x02, 0x05, 0x05, 0x00, 0x03, 0x07, 0x01, 0x01
        /*0010*/ 	.byte	0x02, 0x03, 0x01, 0x00, 0x02, 0x06, 0x01, 0x00, 0x04, 0x0b, 0x08, 0x00, 0x00, 0x00, 0x00, 0x00
        /*0020*/ 	.byte	0x00, 0x00, 0x00, 0x00


//--------------------- .nv.info._ZN7cutlass13device_kernelINS_4gemm6kernel13GemmUniversalIN4cute5tupleIJiiiiEEENS1_10collective13CollectiveMmaINS1_34MainloopSm90TmaGmmaWarpSpecializedILi5ENS5_IJNS4_1CILi1EEESB_SB_EEENS1_32KernelTmaWarpSpecializedPingpongEEENS5_IJNSA_ILi64EEENSA_ILi256EEENSA_ILi128EEEEEEaNS5_IJlSB_lEEEaSJ_NS4_8TiledMMAINS4_8MMA_AtomIJNS4_4SM904GMMA27MMA_64x256x32_S32S8S8_SS_TNEEEENS4_6LayoutISC_NS5_IJNSA_ILi0EEESR_SR_EEEEENS5_IJNS4_10UnderscoreESU_SU_EEEEENS4_13SM90_TMA_LOADENS4_14ComposedLayoutINS4_7SwizzleILi3ELi4ELi3EEENS4_18smem_ptr_flag_bitsILi8EEENSQ_INS5_IJNSA_ILi8EEESH_EEENS5_IJSH_SB_EEEEEEEvNS4_8identityESX_S17_vS18_EENS_8epilogue10collective6detail29Sm90TmaWarpSpecializedAdapterINS1B_15DefaultEpilogueIaSJ_SJ_NS1A_6thread17LinearCombinationIaLi1EiiLNS1F_9ScaleType4KindE0ELNS_15FloatRoundStyleE2EaEENS1_15EpilogueDefaultEEEEEvvEEEEvNT_6ParamsE --------------------------
	.section	.nv.info._ZN7cutlass13device_kernelINS_4gemm6kernel13GemmUniversalIN4cute5tupleIJiiiiEEENS1_10collective13CollectiveMmaINS1_34MainloopSm90TmaGmmaWarpSpecializedILi5ENS5_IJNS4_1CILi1EEESB_SB_EEENS1_32KernelTmaWarpSpecializedPingpongEEENS5_IJNSA_ILi64EEENSA_ILi256EEENSA_ILi128EEEEEEaNS5_IJlSB_lEEEaSJ_NS4_8TiledMMAINS4_8MMA_AtomIJNS4_4SM904GMMA27MMA_64x256x32_S32S8S8_SS_TNEEEENS4_6LayoutISC_NS5_IJNSA_ILi0EEESR_SR_EEEEENS5_IJNS4_10UnderscoreESU_SU_EEEEENS4_13SM90_TMA_LOADENS4_14ComposedLayoutINS4_7SwizzleILi3ELi4ELi3EEENS4_18smem_ptr_flag_bitsILi8EEENSQ_INS5_IJNSA_ILi8EEESH_EEENS5_IJSH_SB_EEEEEEEvNS4_8identityESX_S17_vS18_EENS_8epilogue10collective6detail29Sm90TmaWarpSpecializedAdapterINS1B_15DefaultEpilogueIaSJ_SJ_NS1A_6thread17LinearCombinationIaLi1EiiLNS1F_9ScaleType4KindE0ELNS_15FloatRoundStyleE2EaEENS1_15EpilogueDefaultEEEEEvvEEEEvNT_6ParamsE,"",@"SHT_CUDA_INFO"
	.sectionflags	@""
	.align	4


	//----- nvinfo : EIATTR_CUDA_API_VERSION
	.align		4
        /*0000*/ 	.byte	0x04, 0x37
        /*0002*/ 	.short	(.L_21 - .L_20)
.L_20:
        /*0004*/ 	.word	0x00000082


	//----- nvinfo : EIATTR_KPARAM_INFO
	.align		4
.L_21:
        /*0008*/ 	.byte	0x04, 0x17
        /*000a*/ 	.short	(.L_23 - .L_22)
.L_22:
        /*000c*/ 	.word	0x00000000
        /*0010*/ 	.short	0x0000
        /*0012*/ 	.short	0x0070
        /*0014*/ 	.byte	0x00, 0xf0, 0x01, 0x10


	//----- nvinfo : EIATTR_SPARSE_MMA_MASK
	.align		4
.L_23:
        /*0018*/ 	.byte	0x03, 0x50
        /*001a*/ 	.short	0x0000


	//----- nvinfo : EIATTR_MAXREG_COUNT
	.align		4
        /*001c*/ 	.byte	0x03, 0x1b
        /*001e*/ 	.short	0x00a8


	//----- nvinfo : EIATTR_NUM_BARRIERS
	.align		4
        /*0020*/ 	.byte	0x02, 0x4c
        /*0022*/ 	.byte	0x01
	.zero		1


	//----- nvinfo : EIATTR_EXTERNS
	.align		4
        /*0024*/ 	.byte	0x04, 0x0f
        /*0026*/ 	.short	(.L_25 - .L_24)


	//   ....[0]....
	.align		4
.L_24:
        /*0028*/ 	.word	index@(__assertfail)


	//----- nvinfo : EIATTR_ANNOTATIONS
	.align		4
.L_25:
        /*002c*/ 	.byte	0x04, 0x55
        /*002e*/ 	.short	(.L_27 - .L_26)


	//   ....[0]....
.L_26:
        /*0030*/ 	.word	0x00000001
        /*0034*/ 	.byte	0xf0, 0x0a, 0x00, 0x00, 0x01, 0x00, 0x00, 0x00, 0x10, 0x83, 0x00, 0x00, 0x01, 0x00, 0x00, 0x00
        /*0044*/ 	.byte	0x20, 0x8f, 0x00, 0x00


	//----- nvinfo : EIATTR_MERCURY_ISA_VERSION
	.align		4
.L_27:
        /*0048*/ 	.byte	0x03, 0x5f
        /*004a*/ 	.short	0x0101


	//----- nvinfo : EIATTR_INT_WARP_WIDE_INSTR_OFFSETS
	.align		4
        /*004c*/ 	.byte	0x04, 0x31
        /*004e*/ 	.short	(.L_29 - .L_28)


	//   ....[0]....
.L_28:
        /*0050*/ 	.word	0x00000400


	//   ....[1]....
        /*0054*/ 	.word	0x00000420


	//   ....[2]....
        /*0058*/ 	.word	0x000004a0


	//   ....[3]....
        /*005c*/ 	.word	0x000004b0


	//   ....[4]....
        /*0060*/ 	.word	0x000004c0


	//   ....[5]....
        /*0064*/ 	.word	0x000004e0


	//   ....[6]....
        /*0068*/ 	.word	0x00000570


	//   ....[7]....
        /*006c*/ 	.word	0x00000590


	//----- nvinfo : EIATTR_COOP_GROUP_MASK_REGIDS
	.align		4
.L_29:
        /*0070*/ 	.byte	0x04, 0x29
        /*0072*/ 	.short	(.L_31 - .L_30)


	//   ....[0]....
.L_30:
        /*0074*/ 	.word	0xffffffff


	//   ....[1]....
        /*0078*/ 	.word	0xffffffff


	//   ....[2]....
        /*007c*/ 	.word	0xffffffff


	//   ....[3]....
        /*0080*/ 	.word	0xffffffff


	//   ....[4]....
        /*0084*/ 	.word	0xffffffff


	//   ....[5]....
        /*0088*/ 	.word	0xffffffff


	//----- nvinfo : EIATTR_COOP_GROUP_INSTR_OFFSETS
	.align		4
.L_31:
        /*008c*/ 	.byte	0x04, 0x28
        /*008e*/ 	.short	(.L_33 - .L_32)


	//   ....[0]....
.L_32:
        /*0090*/ 	.word	0x00000070


	//   ....[1]....
        /*0094*/ 	.word	0x00000080


	//   ....[2]....
        /*0098*/ 	.word	0x00000140


	//   ....[3]....
        /*009c*/ 	.word	0x000002f0


	//   ....[4]....
        /*00a0*/ 	.word	0x00000330


	//   ....[5]....
        /*00a4*/ 	.word	0x00000380


	//----- nvinfo : EIATTR_REG_RECONFIG
	.align		4
.L_33:
        /*00a8*/ 	.byte	0x01, 0x54
	.zero		2


	//----- nvinfo : EIATTR_SYSCALL_OFFSETS
	.align		4
        /*00ac*/ 	.byte	0x04, 0x46
        /*00ae*/ 	.short	(.L_35 - .L_34)


	//   ....[0]....
.L_34:
        /*00b0*/ 	.word	0x00001590


	//----- nvinfo : EIATTR_MBARRIER_INSTR_OFFSETS
	.align		4
.L_35:
        /*00b4*/ 	.byte	0x04, 0x39
        /*00b6*/ 	.short	(.L_37 - .L_36)


	//   ....[0]....
.L_36:
        /*00b8*/ 	.word	0x00000240
        /*00bc*/ 	.word	0x000000ff
        /*00c0*/ 	.word	0x00000000
        /*00c4*/ 	.short	0x0100
        /*00c6*/ 	.byte	0x08
	.zero		1


	//   ....[1]....
        /*00c8*/ 	.word	0x00000250
        /*00cc*/ 	.word	0x000000ff
        /*00d0*/ 	.word	0x00000028
        /*00d4*/ 	.short	0x0100
        /*00d6*/ 	.byte	0x08
	.zero		1


	//   ....[2]....
        /*00d8*/ 	.word	0x00000260
        /*00dc*/ 	.word	0x000000ff
        /*00e0*/ 	.word	0x00000008
        /*00e4*/ 	.short	0x0100
        /*00e6*/ 	.byte	0x08
	.zero		1


	//   ....[3]....
        /*00e8*/ 	.word	0x00000270
        /*00ec*/ 	.word	0x000000ff
        /*00f0*/ 	.word	0x00000030
        /*00f4*/ 	.short	0x0100
        /*00f6*/ 	.byte	0x08
	.zero		1


	//   ....[4]....
        /*00f8*/ 	.word	0x00000280
        /*00fc*/ 	.word	0x000000ff
        /*0100*/ 	.word	0x00000010
        /*0104*/ 	.short	0x0100
        /*0106*/ 	.byte	0x08
	.zero		1


	//   ....[5]....
        /*0108*/ 	.word	0x00000290
        /*010c*/ 	.word	0x000000ff
        /*0110*/ 	.word	0x00000038
        /*0114*/ 	.short	0x0100
        /*0116*/ 	.byte	0x08
	.zero		1


	//   ....[6]....
        /*0118*/ 	.word	0x000002a0
        /*011c*/ 	.word	0x000000ff
        /*0120*/ 	.word	0x00000018
        /*0124*/ 	.short	0x0100
        /*0126*/ 	.byte	0x08
	.zero		1


	//   ....[7]....
        /*0128*/ 	.word	0x000002b0
        /*012c*/ 	.word	0x000000ff
        /*0130*/ 	.word	0x00000040
        /*0134*/ 	.short	0x0100
        /*0136*/ 	.byte	0x08
	.zero		1


	//   ....[8]....
        /*0138*/ 	.word	0x000002c0
        /*013c*/ 	.word	0x000000ff
        /*0140*/ 	.word	0x00000020
        /*0144*/ 	.short	0x0100
        /*0146*/ 	.byte	0x08
	.zero		1


	//   ....[9]....
        /*0148*/ 	.word	0x000002d0
        /*014c*/ 	.word	0x000000ff
        /*0150*/ 	.word	0x00000048
        /*0154*/ 	.short	0x0100
        /*0156*/ 	.byte	0x08
	.zero		1


	//   ....[10]....
        /*0158*/ 	.word	0x000005d0
        /*015c*/ 	.word	0x000000ff
        /*0160*/ 	.word	0x00000080
        /*0164*/ 	.short	0x0100
        /*0166*/ 	.byte	0x08
	.zero		1


	//   ....[11]....
        /*0168*/ 	.word	0x00000640
        /*016c*/ 	.word	0x000000ff
        /*0170*/ 	.word	0x00000088
        /*0174*/ 	.short	0x0100
        /*0176*/ 	.byte	0x08
	.zero		1


	//   ....[12]....
        /*0178*/ 	.word	0x00000660
        /*017c*/ 	.word	0x000000ff
        /*0180*/ 	.word	0x00000060
        /*0184*/ 	.short	0x0100
        /*0186*/ 	.byte	0x09
	.zero		1


	//   ....[13]....
        /*0188*/ 	.word	0x00000670
        /*018c*/ 	.word	0x000000ff
        /*0190*/ 	.word	0x00000068
        /*0194*/ 	.short	0x0100
        /*0196*/ 	.byte	0x09
	.zero		1


	//   ....[14]....
        /*0198*/ 	.word	0x00000680
        /*019c*/ 	.word	0x000000ff
        /*01a0*/ 	.word	0x00000070
        /*01a4*/ 	.short	0x0100
        /*01a6*/ 	.byte	0x09
	.zero		1


	//   ....[15]....
        /*01a8*/ 	.word	0x00000690
        /*01ac*/ 	.word	0x000000ff
        /*01b0*/ 	.word	0x00000078
        /*01b4*/ 	.short	0x0100
        /*01b6*/ 	.byte	0x09
	.zero		1


	//   ....[16]....
        /*01b8*/ 	.word	0x00001470
        /*01bc*/ 	.word	0x0000009f
        /*01c0*/ 	.word	0x00000000
        /*01c4*/ 	.short	0x010a
        /*01c6*/ 	.byte	0x2a
	.zero		1


	//   ....[17]....
        /*01c8*/ 	.word	0x00001620
        /*01cc*/ 	.word	0x00000003
        /*01d0*/ 	.word	0x00000000
        /*01d4*/ 	.short	0x010a
        /*01d6*/ 	.byte	0x3f
	.zero		1


	//   ....[18]....
        /*01d8*/ 	.word	0x00001680
        /*01dc*/ 	.word	0x00000003
        /*01e0*/ 	.word	0x00000000
        /*01e4*/ 	.short	0x010a
        /*01e6*/ 	.byte	0x3f
	.zero		1


	//   ....[19]....
        /*01e8*/ 	.word	0x000019e0
        /*01ec*/ 	.word	0x000000ff
        /*01f0*/ 	.word	0x00000000
        /*01f4*/ 	.short	0x010a
        /*01f6*/ 	.byte	0x04
	.zero		1


	//   ....[20]....
        /*01f8*/ 	.word	0x00001a20
        /*01fc*/ 	.word	0x000000ff
        /*0200*/ 	.word	0x00000000
        /*0204*/ 	.short	0x010a
        /*0206*/ 	.byte	0x04
	.zero		1


	//   ....[21]....
        /*0208*/ 	.word	0x00001c80
        /*020c*/ 	.word	0x000000ff
        /*0210*/ 	.word	0x00000000
        /*0214*/ 	.short	0x0101
        /*0216*/ 	.byte	0x04
	.zero		1


	//   ....[22]....
        /*0218*/ 	.word	0x00001d70
        /*021c*/ 	.word	0x0000009e
        /*0220*/ 	.word	0x00000000
        /*0224*/ 	.short	0x0101
        /*0226*/ 	.byte	0x2d
	.zero		1


	//   ....[23]....
        /*0228*/ 	.word	0x00001e40
        /*022c*/ 	.word	0x000000ff
        /*0230*/ 	.word	0x00000000
        /*0234*/ 	.short	0x0101
        /*0236*/ 	.byte	0x06
	.zero		1


	//   ....[24]....
        /*0238*/ 	.word	0x00001ef0
        /*023c*/ 	.word	0x0000009f
        /*0240*/ 	.word	0x00000010
        /*0244*/ 	.short	0x010a
        /*0246*/ 	.byte	0x2a
	.zero		1


	//   ....[25]....
        /*0248*/ 	.word	0x00008330
        /*024c*/ 	.word	0x000000a0
        /*0250*/ 	.word	0x00000000
        /*0254*/ 	.short	0x0101
        /*0256*/ 	.byte	0x2d
	.zero		1


	//   ....[26]....
        /*0258*/ 	.word	0x00008c90
        /*025c*/ 	.word	0x0000000a
        /*0260*/ 	.word	0x00000028
        /*0264*/ 	.short	0x010a
        /*0266*/ 	.byte	0x3f
	.zero		1


	//   ....[27]....
        /*0268*/ 	.word	0x00009030
        /*026c*/ 	.word	0x00000005
        /*0270*/ 	.word	0x00000088
        /*0274*/ 	.short	0x0101
        /*0276*/ 	.byte	0x3f
	.zero		1


	//   ....[28]....
        /*0278*/ 	.word	0x000097b0
        /*027c*/ 	.word	0x00000009
        /*0280*/ 	.word	0x00000000
        /*0284*/ 	.short	0x010a
        /*0286*/ 	.byte	0x3f
	.zero		1


	//   ....[29]....
        /*0288*/ 	.word	0x00009830
        /*028c*/ 	.word	0x00000008
        /*0290*/ 	.word	0x00000000
        /*0294*/ 	.short	0x010a
        /*0296*/ 	.byte	0x3f
	.zero		1


	//   ....[30]....
        /*0298*/ 	.word	0x000098c0
        /*029c*/ 	.word	0x00000009
        /*02a0*/ 	.word	0x00000000
        /*02a4*/ 	.short	0x010a
        /*02a6*/ 	.byte	0x3f
	.zero		1


	//   ....[31]....
        /*02a8*/ 	.word	0x00009950
        /*02ac*/ 	.word	0x00000006
        /*02b0*/ 	.word	0x00000000
        /*02b4*/ 	.short	0x010a
        /*02b6*/ 	.byte	0x3f
	.zero		1


	//   ....[32]....
        /*02b8*/ 	.word	0x000099e0
        /*02bc*/ 	.word	0x00000003
        /*02c0*/ 	.word	0x00000000
        /*02c4*/ 	.short	0x010a
        /*02c6*/ 	.byte	0x3f
	.zero		1


	//   ....[33]....
        /*02c8*/ 	.word	0x00009a40
        /*02cc*/ 	.word	0x0000009d
        /*02d0*/ 	.word	0x00000000
        /*02d4*/ 	.short	0x010a
        /*02d6*/ 	.byte	0x3f
	.zero		1


	//   ....[34]....
        /*02d8*/ 	.word	0x00009a90
        /*02dc*/ 	.word	0x00000003
        /*02e0*/ 	.word	0x00000000
        /*02e4*/ 	.short	0x010a
        /*02e6*/ 	.byte	0x3f
	.zero		1


	//   ....[35]....
        /*02e8*/ 	.word	0x00009af0
        /*02ec*/ 	.word	0x00000004
        /*02f0*/ 	.word	0x00000000
        /*02f4*/ 	.short	0x010a
        /*02f6*/ 	.byte	0x3f
	.zero		1


	//   ....[36]....
        /*02f8*/ 	.word	0x00009b40
        /*02fc*/ 	.word	0x0000009d
        /*0300*/ 	.word	0x00000010
        /*0304*/ 	.short	0x010a
        /*0306*/ 	.byte	0x3f
	.zero		1


	//   ....[37]....
        /*0308*/ 	.word	0x00009c10
        /*030c*/ 	.word	0x0000000a
        /*0310*/ 	.word	0x00000028
        /*0314*/ 	.short	0x010a
        /*0316*/ 	.byte	0x3f
	.zero		1


	//   ....[38]....
        /*0318*/ 	.word	0x00009ce0
        /*031c*/ 	.word	0x00000009
        /*0320*/ 	.word	0x00000000
        /*0324*/ 	.short	0x010a
        /*0326*/ 	.byte	0x3f
	.zero		1


	//   ....[39]....
        /*0328*/ 	.word	0x00009d30
        /*032c*/ 	.word	0x00000008
        /*0330*/ 	.word	0x00000000
        /*0334*/ 	.short	0x010a
        /*0336*/ 	.byte	0x3f
	.zero		1


	//   ....[40]....
        /*0338*/ 	.word	0x00009d80
        /*033c*/ 	.word	0x00000009
        /*0340*/ 	.word	0x00000000
        /*0344*/ 	.short	0x010a
        /*0346*/ 	.byte	0x3f
	.zero		1


	//   ....[41]....
        /*0348*/ 	.word	0x00009dd0
        /*034c*/ 	.word	0x00000006
        /*0350*/ 	.word	0x00000000
        /*0354*/ 	.short	0x010a
        /*0356*/ 	.byte	0x3f
	.zero		1


	//----- nvinfo : EIATTR_NUM_MBARRIERS
	.align		4
.L_37:
        /*0358*/ 	.byte	0x03, 0x38
        /*035a*/ 	.short	0x0010


	//----- nvinfo : EIATTR_EXIT_INSTR_OFFSETS
	.align		4
        /*035c*/ 	.byte	0x04, 0x1c
        /*035e*/ 	.short	(.L_39 - .L_38)


	//   ....[0]....
.L_38:
        /*0360*/ 	.word	0x000011a0


	//   ....[1]....
        /*0364*/ 	.word	0x00001200


	//   ....[2]....
        /*0368*/ 	.word	0x000089c0


	//   ....[3]....
        /*036c*/ 	.word	0x000089f0


	//   ....[4]....
        /*0370*/ 	.word	0x00009a30


	//----- nvinfo : EIATTR_MAX_THREADS
	.align		4
.L_39:
        /*0374*/ 	.byte	0x04, 0x05
        /*0376*/ 	.short	(.L_41 - .L_40)
.L_40:
        /*0378*/ 	.word	0x00000180
        /*037c*/ 	.word	0x00000001
        /*0380*/ 	.word	0x00000001


	//----- nvinfo : EIATTR_CRS_STACK_SIZE
	.align		4
.L_41:
        /*0384*/ 	.byte	0x04, 0x1e
        /*0386*/ 	.short	(.L_43 - .L_42)
.L_42:
        /*0388*/ 	.word	0x00000000


	//----- nvinfo : EIATTR_CBANK_PARAM_SIZE
	.align		4
.L_43:
        /*038c*/ 	.byte	0x03, 0x19
        /*038e*/ 	.short	0x0470


	//----- nvinfo : EIATTR_PARAM_CBANK
	.align		4
        /*0390*/ 	.byte	0x04, 0x0a
        /*0392*/ 	.short	(.L_45 - .L_44)
	.align		4
.L_44:
        /*0394*/ 	.word	index@(.nv.constant0._ZN7cutlass13device_kernelINS_4gemm6kernel13GemmUniversalIN4cute5tupleIJiiiiEEENS1_10collective13CollectiveMmaINS1_34MainloopSm90TmaGmmaWarpSpecializedILi5ENS5_IJNS4_1CILi1EEESB_SB_EEENS1_32KernelTmaWarpSpecializedPingpongEEENS5_IJNSA_ILi64EEENSA_ILi256EEENSA_ILi128EEEEEEaNS5_IJlSB_lEEEaSJ_NS4_8TiledMMAINS4_8MMA_AtomIJNS4_4SM904GMMA27MMA_64x256x32_S32S8S8_SS_TNEEEENS4_6LayoutISC_NS5_IJNSA_ILi0EEESR_SR_EEEEENS5_IJNS4_10UnderscoreESU_SU_EEEEENS4_13SM90_TMA_LOADENS4_14ComposedLayoutINS4_7SwizzleILi3ELi4ELi3EEENS4_18smem_ptr_flag_bitsILi8EEENSQ_INS5_IJNSA_ILi8EEESH_EEENS5_IJSH_SB_EEEEEEEvNS4_8identityESX_S17_vS18_EENS_8epilogue10collective6detail29Sm90TmaWarpSpecializedAdapterINS1B_15DefaultEpilogueIaSJ_SJ_NS1A_6thread17LinearCombinationIaLi1EiiLNS1F_9ScaleType4KindE0ELNS_15FloatRoundStyleE2EaEENS1_15EpilogueDefaultEEEEEvvEEEEvNT_6ParamsE)
        /*0398*/ 	.short	0x0210
        /*039a*/ 	.short	0x0470


	//----- nvinfo : EIATTR_SW_WAR
	.align		4
.L_45:
        /*039c*/ 	.byte	0x04, 0x36
        /*039e*/ 	.short	(.L_47 - .L_46)
.L_46:
        /*03a0*/ 	.word	0x00000008
.L_47:


//--------------------- .nv.callgraph             --------------------------
	.section	.nv.callgraph,"",@"SHT_CUDA_CALLGRAPH"
	.align	4
	.sectionentsize	8
	.align		4
        /*0000*/ 	.word	0x00000000
	.align		4
        /*0004*/ 	.word	0xffffffff
	.align		4
        /*0008*/ 	.word	index@(_ZN7cutlass13device_kernelINS_4gemm6kernel13GemmUniversalIN4cute5tupleIJiiiiEEENS1_10collective13CollectiveMmaINS1_34MainloopSm90TmaGmmaWarpSpecializedILi5ENS5_IJNS4_1CILi1EEESB_SB_EEENS1_32KernelTmaWarpSpecializedPingpongEEENS5_IJNSA_ILi64EEENSA_ILi256EEENSA_ILi128EEEEEEaNS5_IJlSB_lEEEaSJ_NS4_8TiledMMAINS4_8MMA_AtomIJNS4_4SM904GMMA27MMA_64x256x32_S32S8S8_SS_TNEEEENS4_6LayoutISC_NS5_IJNSA_ILi0EEESR_SR_EEEEENS5_IJNS4_10UnderscoreESU_SU_EEEEENS4_13SM90_TMA_LOADENS4_14ComposedLayoutINS4_7SwizzleILi3ELi4ELi3EEENS4_18smem_ptr_flag_bitsILi8EEENSQ_INS5_IJNSA_ILi8EEESH_EEENS5_IJSH_SB_EEEEEEEvNS4_8identityESX_S17_vS18_EENS_8epilogue10collective6detail29Sm90TmaWarpSpecializedAdapterINS1B_15DefaultEpilogueIaSJ_SJ_NS1A_6thread17LinearCombinationIaLi1EiiLNS1F_9ScaleType4KindE0ELNS_15FloatRoundStyleE2EaEENS1_15EpilogueDefaultEEEEEvvEEEEvNT_6ParamsE)
	.align		4
        /*000c*/ 	.word	index@(__assertfail)
	.align		4
        /*0010*/ 	.word	0x00000000
	.align		4
        /*0014*/ 	.word	0xfffffffe
	.align		4
        /*0018*/ 	.word	0x00000000
	.align		4
        /*001c*/ 	.word	0xfffffffd
	.align		4
        /*0020*/ 	.word	0x00000000
	.align		4
        /*0024*/ 	.word	0xfffffffc


//--------------------- .nv.constant4             --------------------------
	.section	.nv.constant4,"a",@progbits
	.align	8
	.align		8
.nv.constant4:
        /*0000*/ 	.dword	__assertfail
	.align		8
        /*0008*/ 	.dword	__unnamed_1
	.align		8
        /*0010*/ 	.dword	_ZN39_INTERNAL_12d717cf_4_k_cu_8d89f43e_47204cuda3std3__45__cpo5beginE
	.align		8
        /*0018*/ 	.dword	_ZN39_INTERNAL_12d717cf_4_k_cu_8d89f43e_47204cuda3std3__45__cpo3endE
	.align		8
        /*0020*/ 	.dword	_ZN39_INTERNAL_12d717cf_4_k_cu_8d89f43e_47204cuda3std3__45__cpo6cbeginE
	.align		8
        /*0028*/ 	.dword	_ZN39_INTERNAL_12d717cf_4_k_cu_8d89f43e_47204cuda3std3__45__cpo4cendE
	.align		8
        /*0030*/ 	.dword	_ZN39_INTERNAL_12d717cf_4_k_cu_8d89f43e_47204cuda3std3__441_GLOBAL__N__12d717cf_4_k_cu_8d89f43e_47206ignoreE
	.align		8
        /*0038*/ 	.dword	_ZN39_INTERNAL_12d717cf_4_k_cu_8d89f43e_47204cuda3std3__419piecewise_constructE
	.align		8
        /*0040*/ 	.dword	_ZN39_INTERNAL_12d717cf_4_k_cu_8d89f43e_47204cuda3std3__48in_placeE
	.align		8
        /*0048*/ 	.dword	_ZN39_INTERNAL_12d717cf_4_k_cu_8d89f43e_47204cuda3std6ranges3__45__cpo4swapE
	.align		8
        /*0050*/ 	.dword	_ZN39_INTERNAL_12d717cf_4_k_cu_8d89f43e_47204cuda3std6ranges3__45__cpo9iter_moveE
	.align		8
        /*0058*/ 	.dword	_ZN39_INTERNAL_12d717cf_4_k_cu_8d89f43e_47204cute7productE
	.align		8
        /*0060*/ 	.dword	_ZN39_INTERNAL_12d717cf_4_k_cu_8d89f43e_47204cute1_E
	.align		8
        /*0068*/ 	.dword	$str$22
	.align		8
        /*0070*/ 	.dword	$str$23


//--------------------- .text._ZN7cutlass13device_kernelINS_4gemm6kernel13GemmUniversalIN4cute5tupleIJiiiiEEENS1_10collective13CollectiveMmaINS1_34MainloopSm90TmaGmmaWarpSpecializedILi5ENS5_IJNS4_1CILi1EEESB_SB_EEENS1_32KernelTmaWarpSpecializedPingpongEEENS5_IJNSA_ILi64EEENSA_ILi256EEENSA_ILi128EEEEEEaNS5_IJlSB_lEEEaSJ_NS4_8TiledMMAINS4_8MMA_AtomIJNS4_4SM904GMMA27MMA_64x256x32_S32S8S8_SS_TNEEEENS4_6LayoutISC_NS5_IJNSA_ILi0EEESR_SR_EEEEENS5_IJNS4_10UnderscoreESU_SU_EEEEENS4_13SM90_TMA_LOADENS4_14ComposedLayoutINS4_7SwizzleILi3ELi4ELi3EEENS4_18smem_ptr_flag_bitsILi8EEENSQ_INS5_IJNSA_ILi8EEESH_EEENS5_IJSH_SB_EEEEEEEvNS4_8identityESX_S17_vS18_EENS_8epilogue10collective6detail29Sm90TmaWarpSpecializedAdapterINS1B_15DefaultEpilogueIaSJ_SJ_NS1A_6thread17LinearCombinationIaLi1EiiLNS1F_9ScaleType4KindE0ELNS_15FloatRoundStyleE2EaEENS1_15EpilogueDefaultEEEEEvvEEEEvNT_6ParamsE --------------------------
	.section	.text._ZN7cutlass13device_kernelINS_4gemm6kernel13GemmUniversalIN4cute5tupleIJiiiiEEENS1_10collective13CollectiveMmaINS1_34MainloopSm90TmaGmmaWarpSpecializedILi5ENS5_IJNS4_1CILi1EEESB_SB_EEENS1_32KernelTmaWarpSpecializedPingpongEEENS5_IJNSA_ILi64EEENSA_ILi256EEENSA_ILi128EEEEEEaNS5_IJlSB_lEEEaSJ_NS4_8TiledMMAINS4_8MMA_AtomIJNS4_4SM904GMMA27MMA_64x256x32_S32S8S8_SS_TNEEEENS4_6LayoutISC_NS5_IJNSA_ILi0EEESR_SR_EEEEENS5_IJNS4_10UnderscoreESU_SU_EEEEENS4_13SM90_TMA_LOADENS4_14ComposedLayoutINS4_7SwizzleILi3ELi4ELi3EEENS4_18smem_ptr_flag_bitsILi8EEENSQ_INS5_IJNSA_ILi8EEESH_EEENS5_IJSH_SB_EEEEEEEvNS4_8identityESX_S17_vS18_EENS_8epilogue10collective6detail29Sm90TmaWarpSpecializedAdapterINS1B_15DefaultEpilogueIaSJ_SJ_NS1A_6thread17LinearCombinationIaLi1EiiLNS1F_9ScaleType4KindE0ELNS_15FloatRoundStyleE2EaEENS1_15EpilogueDefaultEEEEEvvEEEEvNT_6ParamsE,"ax",@progbits
	.align	128
.text._ZN7cutlass13device_kernelINS_4gemm6kernel13GemmUniversalIN4cute5tupleIJiiiiEEENS1_10collective13CollectiveMmaINS1_34MainloopSm90TmaGmmaWarpSpecializedILi5ENS5_IJNS4_1CILi1EEESB_SB_EEENS1_32KernelTmaWarpSpecializedPingpongEEENS5_IJNSA_ILi64EEENSA_ILi256EEENSA_ILi128EEEEEEaNS5_IJlSB_lEEEaSJ_NS4_8TiledMMAINS4_8MMA_AtomIJNS4_4SM904GMMA27MMA_64x256x32_S32S8S8_SS_TNEEEENS4_6LayoutISC_NS5_IJNSA_ILi0EEESR_SR_EEEEENS5_IJNS4_10UnderscoreESU_SU_EEEEENS4_13SM90_TMA_LOADENS4_14ComposedLayoutINS4_7SwizzleILi3ELi4ELi3EEENS4_18smem_ptr_flag_bitsILi8EEENSQ_INS5_IJNSA_ILi8EEESH_EEENS5_IJSH_SB_EEEEEEEvNS4_8identityESX_S17_vS18_EENS_8epilogue10collective6detail29Sm90TmaWarpSpecializedAdapterINS1B_15DefaultEpilogueIaSJ_SJ_NS1A_6thread17LinearCombinationIaLi1EiiLNS1F_9ScaleType4KindE0ELNS_15FloatRoundStyleE2EaEENS1_15EpilogueDefaultEEEEEvvEEEEvNT_6ParamsE:
        .type           _ZN7cutlass13device_kernelINS_4gemm6kernel13GemmUniversalIN4cute5tupleIJiiiiEEENS1_10collective13CollectiveMmaINS1_34MainloopSm90TmaGmmaWarpSpecializedILi5ENS5_IJNS4_1CILi1EEESB_SB_EEENS1_32KernelTmaWarpSpecializedPingpongEEENS5_IJNSA_ILi64EEENSA_ILi256EEENSA_ILi128EEEEEEaNS5_IJlSB_lEEEaSJ_NS4_8TiledMMAINS4_8MMA_AtomIJNS4_4SM904GMMA27MMA_64x256x32_S32S8S8_SS_TNEEEENS4_6LayoutISC_NS5_IJNSA_ILi0EEESR_SR_EEEEENS5_IJNS4_10UnderscoreESU_SU_EEEEENS4_13SM90_TMA_LOADENS4_14ComposedLayoutINS4_7SwizzleILi3ELi4ELi3EEENS4_18smem_ptr_flag_bitsILi8EEENSQ_INS5_IJNSA_ILi8EEESH_EEENS5_IJSH_SB_EEEEEEEvNS4_8identityESX_S17_vS18_EENS_8epilogue10collective6detail29Sm90TmaWarpSpecializedAdapterINS1B_15DefaultEpilogueIaSJ_SJ_NS1A_6thread17LinearCombinationIaLi1EiiLNS1F_9ScaleType4KindE0ELNS_15FloatRoundStyleE2EaEENS1_15EpilogueDefaultEEEEEvvEEEEvNT_6ParamsE,@function
        .size           _ZN7cutlass13device_kernelINS_4gemm6kernel13GemmUniversalIN4cute5tupleIJiiiiEEENS1_10collective13CollectiveMmaINS1_34MainloopSm90TmaGmmaWarpSpecializedILi5ENS5_IJNS4_1CILi1EEESB_SB_EEENS1_32KernelTmaWarpSpecializedPingpongEEENS5_IJNSA_ILi64EEENSA_ILi256EEENSA_ILi128EEEEEEaNS5_IJlSB_lEEEaSJ_NS4_8TiledMMAINS4_8MMA_AtomIJNS4_4SM904GMMA27MMA_64x256x32_S32S8S8_SS_TNEEEENS4_6LayoutISC_NS5_IJNSA_ILi0EEESR_SR_EEEEENS5_IJNS4_10UnderscoreESU_SU_EEEEENS4_13SM90_TMA_LOADENS4_14ComposedLayoutINS4_7SwizzleILi3ELi4ELi3EEENS4_18smem_ptr_flag_bitsILi8EEENSQ_INS5_IJNSA_ILi8EEESH_EEENS5_IJSH_SB_EEEEEEEvNS4_8identityESX_S17_vS18_EENS_8epilogue10collective6detail29Sm90TmaWarpSpecializedAdapterINS1B_15DefaultEpilogueIaSJ_SJ_NS1A_6thread17LinearCombinationIaLi1EiiLNS1F_9ScaleType4KindE0ELNS_15FloatRoundStyleE2EaEENS1_15EpilogueDefaultEEEEEvvEEEEvNT_6ParamsE,(.L_x_331 - _ZN7cutlass13device_kernelINS_4gemm6kernel13GemmUniversalIN4cute5tupleIJiiiiEEENS1_10collective13CollectiveMmaINS1_34MainloopSm90TmaGmmaWarpSpecializedILi5ENS5_IJNS4_1CILi1EEESB_SB_EEENS1_32KernelTmaWarpSpecializedPingpongEEENS5_IJNSA_ILi64EEENSA_ILi256EEENSA_ILi128EEEEEEaNS5_IJlSB_lEEEaSJ_NS4_8TiledMMAINS4_8MMA_AtomIJNS4_4SM904GMMA27MMA_64x256x32_S32S8S8_SS_TNEEEENS4_6LayoutISC_NS5_IJNSA_ILi0EEESR_SR_EEEEENS5_IJNS4_10UnderscoreESU_SU_EEEEENS4_13SM90_TMA_LOADENS4_14ComposedLayoutINS4_7SwizzleILi3ELi4ELi3EEENS4_18smem_ptr_flag_bitsILi8EEENSQ_INS5_IJNSA_ILi8EEESH_EEENS5_IJSH_SB_EEEEEEEvNS4_8identityESX_S17_vS18_EENS_8epilogue10collective6detail29Sm90TmaWarpSpecializedAdapterINS1B_15DefaultEpilogueIaSJ_SJ_NS1A_6thread17LinearCombinationIaLi1EiiLNS1F_9ScaleType4KindE0ELNS_15FloatRoundStyleE2EaEENS1_15EpilogueDefaultEEEEEvvEEEEvNT_6ParamsE)
        .other          _ZN7cutlass13device_kernelINS_4gemm6kernel13GemmUniversalIN4cute5tupleIJiiiiEEENS1_10collective13CollectiveMmaINS1_34MainloopSm90TmaGmmaWarpSpecializedILi5ENS5_IJNS4_1CILi1EEESB_SB_EEENS1_32KernelTmaWarpSpecializedPingpongEEENS5_IJNSA_ILi64EEENSA_ILi256EEENSA_ILi128EEEEEEaNS5_IJlSB_lEEEaSJ_NS4_8TiledMMAINS4_8MMA_AtomIJNS4_4SM904GMMA27MMA_64x256x32_S32S8S8_SS_TNEEEENS4_6LayoutISC_NS5_IJNSA_ILi0EEESR_SR_EEEEENS5_IJNS4_10UnderscoreESU_SU_EEEEENS4_13SM90_TMA_LOADENS4_14ComposedLayoutINS4_7SwizzleILi3ELi4ELi3EEENS4_18smem_ptr_flag_bitsILi8EEENSQ_INS5_IJNSA_ILi8EEESH_EEENS5_IJSH_SB_EEEEEEEvNS4_8identityESX_S17_vS18_EENS_8epilogue10collective6detail29Sm90TmaWarpSpecializedAdapterINS1B_15DefaultEpilogueIaSJ_SJ_NS1A_6thread17LinearCombinationIaLi1EiiLNS1F_9ScaleType4KindE0ELNS_15FloatRoundStyleE2EaEENS1_15EpilogueDefaultEEEEEvvEEEEvNT_6ParamsE,@"STO_CUDA_ENTRY STV_DEFAULT"
_ZN7cutlass13device_kernelINS_4gemm6kernel13GemmUniversalIN4cute5tupleIJiiiiEEENS1_10collective13CollectiveMmaINS1_34MainloopSm90TmaGmmaWarpSpecializedILi5ENS5_IJNS4_1CILi1EEESB_SB_EEENS1_32KernelTmaWarpSpecializedPingpongEEENS5_IJNSA_ILi64EEENSA_ILi256EEENSA_ILi128EEEEEEaNS5_IJlSB_lEEEaSJ_NS4_8TiledMMAINS4_8MMA_AtomIJNS4_4SM904GMMA27MMA_64x256x32_S32S8S8_SS_TNEEEENS4_6LayoutISC_NS5_IJNSA_ILi0EEESR_SR_EEEEENS5_IJNS4_10UnderscoreESU_SU_EEEEENS4_13SM90_TMA_LOADENS4_14ComposedLayoutINS4_7SwizzleILi3ELi4ELi3EEENS4_18smem_ptr_flag_bitsILi8EEENSQ_INS5_IJNSA_ILi8EEESH_EEENS5_IJSH_SB_EEEEEEEvNS4_8identityESX_S17_vS18_EENS_8epilogue10collective6detail29Sm90TmaWarpSpecializedAdapterINS1B_15DefaultEpilogueIaSJ_SJ_NS1A_6thread17LinearCombinationIaLi1EiiLNS1F_9ScaleType4KindE0ELNS_15FloatRoundStyleE2EaEENS1_15EpilogueDefaultEEEEEvvEEEEvNT_6ParamsE:
[----:B------:R-:W0:Y:S02]  /*0000*/  LDC R1, c[0x0][0x28] ;  /* 0x00000a00ff017b82 */ /* 0x000e240000000800 */
[----:B0-----:R-:W-:Y:S01]  /*0010*/  VIADD R1, R1, 0xfffffff8 ;  /* 0xfffffff801017836 */ /* 0x001fe20000000000 */
[----:B------:R-:W0:Y:S01]  /*0020*/  S2R R4, SR_TID.X ;  /* 0x0000000000047919 */ /* 0x000e220000002100 */
[----:B------:R-:W-:Y:S01]  /*0030*/  ELECT P0, URZ, PT ;  /* 0x00000000003f782f */ /* 0x000fe20003800000 */
[----:B------:R-:W-:Y:S01]  /*0040*/  BSSY B0, `(.L_x_0) ;  /* 0x000000f000007945 */ /* 0x000fe20003800000 */
[--C-:B0-----:R-:W-:Y:S02]  /*0050*/  SHF.R.U32.HI R0, RZ, 0x5, R4.reuse ;  /* 0x00000005ff007819 */ /* 0x101fe40000011604 */
[----:B------:R-:W-:-:S03]  /*0060*/  SHF.R.U32.HI R5, RZ, 0x7, R4 ;  /* 0x00000007ff057819 */ /* 0x000fc60000011604 */
[----:B------:R-:W0:Y:S04]  /*0070*/  SHFL.IDX PT, R2, R0, RZ, 0x1f ;  /* 0x00001fff00027589 */ /* 0x000e2800000e0000 */
[----:B------:R1:W2:Y:S01]  /*0080*/  SHFL.IDX PT, R8, R5, RZ, 0x1f ;  /* 0x00001fff05087589 */ /* 0x0002a200000e0000 */
[----:B0-----:R-:W-:-:S13]  /*0090*/  ISETP.NE.OR P0, PT, R2, RZ, !P0 ;  /* 0x000000ff0200720c */ /* 0x001fda0004705670 */
[----:B-12---:R-:W-:Y:S05]  /*00a0*/  @P0 BRA `(.L_x_1) ;  /* 0x0000000000200947 */ /* 0x006fea0003800000 */
[----:B------:R-:W-:Y:S02]  /*00b0*/  ULDC.64 UR4, c[0x0][0x198] ;  /* 0x0000660000047ab9 */ /* 0x000fe40000000a00 */
[----:B------:R-:W-:Y:S02]  /*00c0*/  UIADD3 UR6, UP0, UR4, 0xf0, URZ ;  /* 0x000000f004067890 */ /* 0x000fe4000ff1e03f */
[----:B------:R-:W-:Y:S02]  /*00d0*/  UIADD3 UR4, UP1, UR4, 0x1f0, URZ ;  /* 0x000001f004047890 */ /* 0x000fe4000ff3e03f */
[----:B------:R-:W-:Y:S02]  /*00e0*/  UIADD3.X UR7, URZ, UR5, URZ, UP0, !UPT ;  /* 0x000000053f077290 */ /* 0x000fe400087fe43f */
[----:B------:R-:W-:-:S07]  /*00f0*/  UIADD3.X UR5, URZ, UR5, URZ, UP1, !UPT ;  /* 0x000000053f057290 */ /* 0x000fce0008ffe43f */
[----:B------:R0:W-:Y:S02]  /*0100*/  UTMACCTL.PF [UR6] ;  /* 0x00000000060079b9 */ /* 0x0001e40008040000 */
[----:B------:R0:W-:Y:S02]  /*0110*/  UTMACCTL.PF [UR4] ;  /* 0x00000000040079b9 */ /* 0x0001e40008040000 */
[----:B0-----:R-:W-:Y:S01]  /*0120*/  NOP ;  /* 0x0000000000007918 */ /* 0x001fe20000000000 */
.L_x_1:
[----:B------:R-:W-:Y:S05]  /*0130*/  BSYNC B0 ;  /* 0x0000000000007941 */ /* 0x000fea0003800000 */
.L_x_0:
[----:B------:R-:W0:Y:S02]  /*0140*/  SHFL.IDX PT, R3, R0, RZ, 0x1f ;  /* 0x00001fff00037589 */ /* 0x000e2400000e0000 */
[----:B0-----:R-:W-:-:S13]  /*0150*/  ISETP.NE.AND P0, PT, R3, RZ, PT ;  /* 0x000000ff0300720c */ /* 0x001fda0003f05270 */
[----:B------:R-:W-:Y:S05]  /*0160*/  @P0 BRA `(.L_x_2) ;  /* 0x0000000000600947 */ /* 0x000fea0003800000 */
[----:B------:R-:W0:Y:S01]  /*0170*/  S2UR UR8, SR_CgaCtaId ;  /* 0x00000000000879c3 */ /* 0x000e220000008800 */
[----:B------:R-:W-:Y:S01]  /*0180*/  UMOV UR4, 0x400 ;  /* 0x0000040000047882 */ /* 0x000fe20000000000 */
[----:B------:R-:W-:Y:S01]  /*0190*/  UMOV UR5, 0x1 ;  /* 0x0000000100057882 */ /* 0x000fe20000000000 */
[----:B------:R-:W-:Y:S01]  /*01a0*/  UMOV UR6, 0x80 ;  /* 0x0000008000067882 */ /* 0x000fe20000000000 */
[----:B------:R-:W-:Y:S01]  /*01b0*/  ELECT P0, URZ, PT ;  /* 0x00000000003f782f */ /* 0x000fe20003800000 */
[----:B------:R-:W-:-:S04]  /*01c0*/  UIADD3 UR6, -UR6, 0x100000, URZ ;  /* 0x0010000006067890 */ /* 0x000fc8000fffe13f */
[----:B------:R-:W-:Y:S02]  /*01d0*/  USHF.L.U32 UR7, UR6, 0xb, URZ ;  /* 0x0000000b06077899 */ /* 0x000fe4000800063f */
[----:B------:R-:W-:Y:S02]  /*01e0*/  USHF.L.U32 UR6, UR6, 0x1, URZ ;  /* 0x0000000106067899 */ /* 0x000fe4000800063f */
[----:B0-----:R-:W-:Y:S02]  /*01f0*/  ULEA UR8, UR8, UR4, 0x18 ;  /* 0x0000000408087291 */ /* 0x001fe4000f8ec03f */
[----:B------:R-:W-:-:S04]  /*0200*/  UIADD3 UR4, -UR5, 0x100000, URZ ;  /* 0x0010000005047890 */ /* 0x000fc8000fffe13f */
[----:B------:R-:W-:Y:S02]  /*0210*/  USHF.L.U32 UR5, UR4, 0xb, URZ ;  /* 0x0000000b04057899 */ /* 0x000fe4000800063f */
[----:B------:R-:W-:Y:S01]  /*0220*/  USHF.L.U32 UR4, UR4, 0x1, URZ ;  /* 0x0000000104047899 */ /* 0x000fe2000800063f */
[----:B------:R-:W0:Y:S11]  /*0230*/  FENCE.VIEW.ASYNC.S ;  /* 0x00000000000073c6 */ /* 0x000e360000000000 */
[----:B0-----:R0:W1:Y:S01]  /*0240*/  SYNCS.EXCH.64 URZ, [UR8], UR4 ;  /* 0x00000004083f75b2 */ /* 0x0010620008000100 */
[----:B------:R0:W2:Y:S01]  /*0250*/  SYNCS.EXCH.64 URZ, [UR8+0x28], UR6 ;  /* 0x00002806083f75b2 */ /* 0x0000a20008000100 */
[----:B------:R0:W3:Y:S01]  /*0260*/  SYNCS.EXCH.64 URZ, [UR8+0x8], UR4 ;  /* 0x00000804083f75b2 */ /* 0x0000e20008000100 */
[----:B------:R0:W4:Y:S01]  /*0270*/  SYNCS.EXCH.64 URZ, [UR8+0x30], UR6 ;  /* 0x00003006083f75b2 */ /* 0x0001220008000100 */
[----:B------:R0:W0:Y:S01]  /*0280*/  SYNCS.EXCH.64 URZ, [UR8+0x10], UR4 ;  /* 0x00001004083f75b2 */ /* 0x0000220008000100 */
[----:B------:R0:W0:Y:S01]  /*0290*/  SYNCS.EXCH.64 URZ, [UR8+0x38], UR6 ;  /* 0x00003806083f75b2 */ /* 0x0000220008000100 */
[----:B------:R0:W0:Y:S01]  /*02a0*/  SYNCS.EXCH.64 URZ, [UR8+0x18], UR4 ;  /* 0x00001804083f75b2 */ /* 0x0000220008000100 */
[----:B------:R0:W0:Y:S01]  /*02b0*/  SYNCS.EXCH.64 URZ, [UR8+0x40], UR6 ;  /* 0x00004006083f75b2 */ /* 0x0000220008000100 */
[----:B------:R0:W0:Y:S01]  /*02c0*/  SYNCS.EXCH.64 URZ, [UR8+0x20], UR4 ;  /* 0x00002004083f75b2 */ /* 0x0000220008000100 */
[----:B------:R0:W0:Y:S01]  /*02d0*/  SYNCS.EXCH.64 URZ, [UR8+0x48], UR6 ;  /* 0x00004806083f75b2 */ /* 0x0000220008000100 */
[----:B------:R-:W-:Y:S01]  /*02e0*/  NOP ;  /* 0x0000000000007918 */ /* 0x000fe20000000000 */
.L_x_2:
[----:B------:R-:W5:Y:S01]  /*02f0*/  SHFL.IDX PT, R6, R0, RZ, 0x1f ;  /* 0x00001fff00067589 */ /* 0x000f6200000e0000 */
[----:B------:R-:W-:Y:S01]  /*0300*/  ELECT P0, URZ, PT ;  /* 0x00000000003f782f */ /* 0x000fe20003800000 */
[----:B------:R-:W-:Y:S01]  /*0310*/  NOP ;  /* 0x0000000000007918 */ /* 0x000fe20000000000 */
[----:B------:R-:W-:Y:S01]  /*0320*/  ELECT P1, URZ, PT ;  /* 0x00000000003f782f */ /* 0x000fe20003820000 */
[----:B------:R-:W1:Y:S01]  /*0330*/  SHFL.IDX PT, R3, R0, RZ, 0x1f ;  /* 0x00001fff00037589 */ /* 0x000e6200000e0000 */
[----:B0-----:R-:W-:Y:S01]  /*0340*/  UMOV UR4, 0x20 ;  /* 0x0000002000047882 */ /* 0x001fe20000000000 */
[----:B------:R-:W-:Y:S01]  /*0350*/  UMOV UR11, 0x80 ;  /* 0x00000080000b7882 */ /* 0x000fe20000000000 */
[----:B------:R-:W-:Y:S01]  /*0360*/  NOP ;  /* 0x0000000000007918 */ /* 0x000fe20000000000 */
[C---:B------:R-:W-:Y:S01]  /*0370*/  VIADD R33, R8.reuse, 0xffffffff ;  /* 0xffffffff08217836 */ /* 0x040fe20000000000 */
[----:B------:R-:W0:Y:S01]  /*0380*/  SHFL.IDX PT, R5, R5, RZ, 0x1f ;  /* 0x00001fff05057589 */ /* 0x000e2200000e0000 */
[----:B------:R-:W-:Y:S01]  /*0390*/  ULDC.64 UR36, c[0x0][0x208] ;  /* 0x0000820000247ab9 */ /* 0x000fe20000000a00 */
[----:B------:R-:W-:-:S02]  /*03a0*/  ISETP.NE.AND P2, PT, R8, RZ, PT ;  /* 0x000000ff0800720c */ /* 0x000fc40003f45270 */
[----:B------:R-:W-:Y:S02]  /*03b0*/  ISETP.GE.U32.AND P3, PT, R33, 0x2, PT ;  /* 0x000000022100780c */ /* 0x000fe40003f66070 */
[----:B-----5:R-:W-:Y:S02]  /*03c0*/  ISETP.NE.OR P0, PT, R6, RZ, !P0 ;  /* 0x000000ff0600720c */ /* 0x020fe40004705670 */
[----:B-1----:R-:W-:Y:S02]  /*03d0*/  ISETP.NE.OR P1, PT, R3, RZ, !P1 ;  /* 0x000000ff0300720c */ /* 0x002fe40004f25670 */
[----:B------:R-:W-:-:S04]  /*03e0*/  SHF.R.S32.HI R3, RZ, 0x1f, R2 ;  /* 0x0000001fff037819 */ /* 0x000fc80000011402 */
[----:B------:R-:W-:-:S05]  /*03f0*/  LEA.HI R3, R3, R2, RZ, 0x2 ;  /* 0x0000000203037211 */ /* 0x000fca00078f10ff */
[----:B------:R-:W-:Y:S01]  /*0400*/  VOTEU.ALL UP0, P0 ;  /* 0x00000000003f7886 */ /* 0x000fe20000000000 */
[----:B------:R-:W-:Y:S01]  /*0410*/  LOP3.LUT R3, R3, 0xfffffffc, RZ, 0xc0, !PT ;  /* 0xfffffffc03037812 */ /* 0x000fe200078ec0ff */
[----:B------:R-:W-:-:S03]  /*0420*/  VOTEU.ALL UP1, P1 ;  /* 0x00000000003f7886 */ /* 0x000fc60000820000 */
[----:B------:R-:W1:Y:S01]  /*0430*/  @!UP0 S2UR UR7, SR_CgaCtaId ;  /* 0x00000000000789c3 */ /* 0x000e620000008800 */
[----:B------:R-:W-:Y:S01]  /*0440*/  @!UP0 UMOV UR6, 0x400 ;  /* 0x0000040000068882 */ /* 0x000fe20000000000 */
[----:B------:R-:W-:-:S04]  /*0450*/  @!UP0 UIADD3 UR4, -UR4, 0x100000, URZ ;  /* 0x0010000004048890 */ /* 0x000fc8000fffe13f */
[----:B------:R-:W-:Y:S02]  /*0460*/  @!UP0 USHF.L.U32 UR5, UR4, 0xb, URZ ;  /* 0x0000000b04058899 */ /* 0x000fe4000800063f */
[----:B------:R-:W-:Y:S01]  /*0470*/  @!UP0 USHF.L.U32 UR4, UR4, 0x1, URZ ;  /* 0x0000000104048899 */ /* 0x000fe2000800063f */
[----:B------:R-:W-:Y:S01]  /*0480*/  IMAD.IADD R0, R2, 0x1, -R3 ;  /* 0x0000000102007824 */ /* 0x000fe200078e0a03 */
[----:B------:R-:W-:Y:S01]  /*0490*/  @!UP1 UMOV UR9, 0x400 ;  /* 0x0000040000099882 */ /* 0x000fe20000000000 */
[----:B------:R-:W-:Y:S01]  /*04a0*/  VOTEU.ALL UP2, P1 ;  /* 0x00000000003f7886 */ /* 0x000fe20000840000 */
[----:B------:R-:W-:Y:S01]  /*04b0*/  VOTEU.ALL UP3, P1 ;  /* 0x00000000003f7886 */ /* 0x000fe20000860000 */
[----:B------:R-:W-:Y:S01]  /*04c0*/  VOTEU.ALL UP4, P1 ;  /* 0x00000000003f7886 */ /* 0x000fe20000880000 */
[----:B------:R-:W5:Y:S01]  /*04d0*/  @!UP1 S2UR UR10, SR_CgaCtaId ;  /* 0x00000000000a99c3 */ /* 0x000f620000008800 */
[----:B------:R-:W-:Y:S01]  /*04e0*/  VOTEU.ALL UP5, P1 ;  /* 0x00000000003f7886 */ /* 0x000fe200008a0000 */
[----:B------:R-:W-:-:S04]  /*04f0*/  SHF.R.S32.HI R3, RZ, 0x1f, R4 ;  /* 0x0000001fff037819 */ /* 0x000fc80000011404 */
[----:B------:R-:W-:-:S04]  /*0500*/  LEA.HI R3, R3, R4, RZ, 0x7 ;  /* 0x0000000403037211 */ /* 0x000fc800078f38ff */
[----:B------:R-:W-:-:S05]  /*0510*/  LOP3.LUT R3, R3, 0xffffff80, RZ, 0xc0, !PT ;  /* 0xffffff8003037812 */ /* 0x000fca00078ec0ff */
[----:B------:R-:W-:Y:S01]  /*0520*/  IMAD.IADD R3, R4, 0x1, -R3 ;  /* 0x0000000104037824 */ /* 0x000fe200078e0a03 */
[----:B-1----:R-:W-:Y:S02]  /*0530*/  @!UP0 ULEA UR8, UR7, UR6, 0x18 ;  /* 0x0000000607088291 */ /* 0x002fe4000f8ec03f */
[----:B------:R-:W-:-:S04]  /*0540*/  @!UP1 UIADD3 UR6, -UR11, 0x100000, URZ ;  /* 0x001000000b069890 */ /* 0x000fc8000fffe13f */
[----:B------:R-:W-:Y:S02]  /*0550*/  @!UP1 USHF.L.U32 UR7, UR6, 0xb, URZ ;  /* 0x0000000b06079899 */ /* 0x000fe4000800063f */
[----:B------:R-:W-:Y:S01]  /*0560*/  @!UP1 USHF.L.U32 UR6, UR6, 0x1, URZ ;  /* 0x0000000106069899 */ /* 0x000fe2000800063f */
[----:B------:R-:W-:Y:S01]  /*0570*/  VOTEU.ALL UP0, P0 ;  /* 0x00000000003f7886 */ /* 0x000fe20000000000 */
[----:B-----5:R-:W-:Y:S01]  /*0580*/  @!UP1 ULEA UR9, UR10, UR9, 0x18 ;  /* 0x000000090a099291 */ /* 0x020fe2000f8ec03f */
[----:B------:R-:W-:Y:S02]  /*0590*/  VOTEU.ALL UP1, P0 ;  /* 0x00000000003f7886 */ /* 0x000fe40000020000 */
[----:B------:R-:W-:Y:S01]  /*05a0*/  ULDC.64 UR10, c[0x0][0x598] ;  /* 0x00016600000a7ab9 */ /* 0x000fe20000000a00 */
[----:B------:R-:W-:Y:S01]  /*05b0*/  ISETP.NE.AND P0, PT, R0, 0x3, PT ;  /* 0x000000030000780c */ /* 0x000fe20003f05270 */
[----:B------:R-:W1:Y:S02]  /*05c0*/  FENCE.VIEW.ASYNC.S ;  /* 0x00000000000073c6 */ /* 0x000e640000000000 */
[----:B-1----:R1:W2:Y:S01]  /*05d0*/  @!UP0 SYNCS.EXCH.64 URZ, [UR8+0x80], UR4 ;  /* 0x00008004083f85b2 */ /* 0x0022a20008000100 */
[----:B------:R-:W-:-:S02]  /*05e0*/  ISETP.NE.U32.AND P1, PT, RZ, UR10, PT ;  /* 0x0000000aff007c0c */ /* 0x000fc4000bf25070 */
[----:B------:R-:W-:Y:S02]  /*05f0*/  ISETP.EQ.OR P0, PT, R0, RZ, !P0 ;  /* 0x000000ff0000720c */ /* 0x000fe40004702670 */
[----:B------:R-:W-:Y:S02]  /*0600*/  ISETP.NE.AND.EX P1, PT, RZ, UR11, PT, P1 ;  /* 0x0000000bff007c0c */ /* 0x000fe4000bf25310 */
[----:B------:R-:W-:-:S04]  /*0610*/  ISETP.EQ.AND P0, PT, R8, RZ, P0 ;  /* 0x000000ff0800720c */ /* 0x000fc80000702270 */
[----:B------:R-:W-:-:S04]  /*0620*/  SEL R16, RZ, 0x1, !P0 ;  /* 0x00000001ff107807 */ /* 0x000fc80004000000 */
[----:B------:R-:W-:Y:S01]  /*0630*/  SEL R16, R16, 0x2, P3 ;  /* 0x0000000210107807 */ /* 0x000fe20001800000 */
[----:B------:R1:W2:Y:S01]  /*0640*/  @!UP1 SYNCS.EXCH.64 URZ, [UR8+0x88], UR4 ;  /* 0x00008804083f95b2 */ /* 0x0002a20008000100 */
[----:B------:R-:W-:Y:S01]  /*0650*/  NOP ;  /* 0x0000000000007918 */ /* 0x000fe20000000000 */
[----:B------:R1:W2:Y:S01]  /*0660*/  @!UP2 SYNCS.EXCH.64 URZ, [UR9+0x60], UR6 ;  /* 0x00006006093fa5b2 */ /* 0x0002a20008000100 */
[----:B------:R1:W2:Y:S01]  /*0670*/  @!UP3 SYNCS.EXCH.64 URZ, [UR9+0x68], UR6 ;  /* 0x00006806093fb5b2 */ /* 0x0002a20008000100 */
[----:B------:R1:W2:Y:S01]  /*0680*/  @!UP4 SYNCS.EXCH.64 URZ, [UR9+0x70], UR6 ;  /* 0x00007006093fc5b2 */ /* 0x0002a20008000100 */
[----:B------:R1:W2:Y:S01]  /*0690*/  @!UP5 SYNCS.EXCH.64 URZ, [UR9+0x78], UR6 ;  /* 0x00007806093fd5b2 */ /* 0x0002a20008000100 */
[----:B------:R-:W-:Y:S01]  /*06a0*/  NOP ;  /* 0x0000000000007918 */ /* 0x000fe20000000000 */
[----:B--234-:R-:W-:Y:S06]  /*06b0*/  BAR.SYNC.DEFER_BLOCKING 0x0 ;  /* 0x0000000000007b1d */ /* 0x01cfec0000010000 */
[----:B01----:R-:W-:Y:S05]  /*06c0*/  @!P1 BRA `(.L_x_3) ;  /* 0x00000000001c9947 */ /* 0x003fea0003800000 */
[----:B------:R-:W0:Y:S02]  /*06d0*/  LDC.64 R6, c[0x0][0x598] ;  /* 0x00016600ff067b82 */ /* 0x000e240000000a00 */
[----:B0-----:R-:W2:Y:S02]  /*06e0*/  LDG.E.64 R6, desc[UR36][R6.64] ;  /* 0x0000002406067981 */ /* 0x001ea4000c1e1b00 */
[----:B--2---:R-:W-:-:S04]  /*06f0*/  ISETP.NE.U32.AND P0, PT, R6, RZ, PT ;  /* 0x000000ff0600720c */ /* 0x004fc80003f05070 */
[----:B------:R-:W-:-:S13]  /*0700*/  ISETP.NE.AND.EX P0, PT, R7, RZ, PT, P0 ;  /* 0x000000ff0700720c */ /* 0x000fda0003f05300 */
[----:B------:R-:W-:Y:S05]  /*0710*/  @!P0 BRA `(.L_x_3) ;  /* 0x0000000000088947 */ /* 0x000fea0003800000 */
[----:B------:R1:W5:Y:S01]  /*0720*/  LD.E R153, desc[UR36][R6.64] ;  /* 0x0000002406997980 */ /* 0x000362000c101900 */
[----:B------:R-:W-:Y:S05]  /*0730*/  BRA `(.L_x_4) ;  /* 0x0000000000247947 */ /* 0x000fea0003800000 */
.L_x_3:
[----:B------:R-:W-:Y:S02]  /*0740*/  ULDC.64 UR4, c[0x0][0x588] ;  /* 0x0001620000047ab9 */ /* 0x000fe40000000a00 */
[----:B------:R-:W-:-:S04]  /*0750*/  ISETP.NE.U32.AND P0, PT, RZ, UR4, PT ;  /* 0x00000004ff007c0c */ /* 0x000fc8000bf05070 */
[----:B------:R-:W-:-:S13]  /*0760*/  ISETP.NE.AND.EX P0, PT, RZ, UR5, PT, P0 ;  /* 0x00000005ff007c0c */ /* 0x000fda000bf05300 */
[----:B------:R-:W-:Y:S05]  /*0770*/  @!P0 BRA `(.L_x_5) ;  /* 0x00000000000c8947 */ /* 0x000fea0003800000 */
[----:B------:R-:W0:Y:S02]  /*0780*/  LDC.64 R6, c[0x0][0x588] ;  /* 0x00016200ff067b82 */ /* 0x000e240000000a00 */
[----:B0-----:R0:W5:Y:S01]  /*0790*/  LDG.E R153, desc[UR36][R6.64] ;  /* 0x0000002406997981 */ /* 0x001162000c1e1900 */
[----:B------:R-:W-:Y:S05]  /*07a0*/  BRA `(.L_x_4) ;  /* 0x0000000000087947 */ /* 0x000fea0003800000 */
.L_x_5:
[----:B------:R-:W-:Y:S02]  /*07b0*/  ULDC UR4, c[0x0][0x580] ;  /* 0x0001600000047ab9 */ /* 0x000fe40000000800 */
[----:B------:R-:W-:-:S07]  /*07c0*/  IMAD.U32 R153, RZ, RZ, UR4 ;  /* 0x00000004ff997e24 */ /* 0x000fce000f8e00ff */
.L_x_4:
[----:B------:R-:W-:Y:S02]  /*07d0*/  ULDC.64 UR4, c[0x0][0x5a0] ;  /* 0x0001680000047ab9 */ /* 0x000fe40000000a00 */
[----:B------:R-:W-:-:S04]  /*07e0*/  ISETP.NE.U32.AND P0, PT, RZ, UR4, PT ;  /* 0x00000004ff007c0c */ /* 0x000fc8000bf05070 */
[----:B------:R-:W-:-:S13]  /*07f0*/  ISETP.NE.AND.EX P0, PT, RZ, UR5, PT, P0 ;  /* 0x00000005ff007c0c */ /* 0x000fda000bf05300 */
[----:B------:R-:W-:Y:S05]  /*0800*/  @!P0 BRA `(.L_x_6) ;  /* 0x00000000001c8947 */ /* 0x000fea0003800000 */
[----:B01----:R-:W0:Y:S02]  /*0810*/  LDC.64 R6, c[0x0][0x5a0] ;  /* 0x00016800ff067b82 */ /* 0x003e240000000a00 */
[----:B0-----:R-:W2:Y:S02]  /*0820*/  LDG.E.64 R6, desc[UR36][R6.64] ;  /* 0x0000002406067981 */ /* 0x001ea4000c1e1b00 */
[----:B--2---:R-:W-:-:S04]  /*0830*/  ISETP.NE.U32.AND P0, PT, R6, RZ, PT ;  /* 0x000000ff0600720c */ /* 0x004fc80003f05070 */
[----:B------:R-:W-:-:S13]  /*0840*/  ISETP.NE.AND.EX P0, PT, R7, RZ, PT, P0 ;  /* 0x000000ff0700720c */ /* 0x000fda0003f05300 */
[----:B------:R-:W-:Y:S05]  /*0850*/  @!P0 BRA `(.L_x_6) ;  /* 0x0000000000088947 */ /* 0x000fea0003800000 */
[----:B------:R3:W5:Y:S01]  /*0860*/  LD.E R152, desc[UR36][R6.64] ;  /* 0x0000002406987980 */ /* 0x000762000c101900 */
[----:B------:R-:W-:Y:S05]  /*0870*/  BRA `(.L_x_7) ;  /* 0x0000000000247947 */ /* 0x000fea0003800000 */
.L_x_6:
[----:B------:R-:W-:Y:S02]  /*0880*/  ULDC.64 UR4, c[0x0][0x590] ;  /* 0x0001640000047ab9 */ /* 0x000fe40000000a00 */
[----:B------:R-:W-:-:S04]  /*0890*/  ISETP.NE.U32.AND P0, PT, RZ, UR4, PT ;  /* 0x00000004ff007c0c */ /* 0x000fc8000bf05070 */
[----:B------:R-:W-:-:S13]  /*08a0*/  ISETP.NE.AND.EX P0, PT, RZ, UR5, PT, P0 ;  /* 0x00000005ff007c0c */ /* 0x000fda000bf05300 */
[----:B------:R-:W-:Y:S05]  /*08b0*/  @!P0 BRA `(.L_x_8) ;  /* 0x00000000000c8947 */ /* 0x000fea0003800000 */
[----:B01----:R-:W0:Y:S02]  /*08c0*/  LDC.64 R6, c[0x0][0x590] ;  /* 0x00016400ff067b82 */ /* 0x003e240000000a00 */
[----:B0-----:R2:W5:Y:S01]  /*08d0*/  LDG.E R152, desc[UR36][R6.64] ;  /* 0x0000002406987981 */ /* 0x001562000c1e1900 */
[----:B------:R-:W-:Y:S05]  /*08e0*/  BRA `(.L_x_7) ;  /* 0x0000000000087947 */ /* 0x000fea0003800000 */
.L_x_8:
[----:B------:R-:W-:Y:S02]  /*08f0*/  ULDC UR4, c[0x0][0x584] ;  /* 0x0001610000047ab9 */ /* 0x000fe40000000800 */
[----:B------:R-:W-:-:S07]  /*0900*/  IMAD.U32 R152, RZ, RZ, UR4 ;  /* 0x00000004ff987e24 */ /* 0x000fce000f8e00ff */
.L_x_7:
[----:B------:R-:W4:Y:S01]  /*0910*/  LDC R2, c[0x0][0x65c] ;  /* 0x00019700ff027b82 */ /* 0x000f220000000800 */
[----:B------:R-:W4:Y:S01]  /*0920*/  S2R R14, SR_CTAID.Y ;  /* 0x00000000000e7919 */ /* 0x000f220000002600 */
[----:B------:R-:W-:Y:S01]  /*0930*/  ULDC UR6, c[0x0][0x28c] ;  /* 0x0000a30000067ab9 */ /* 0x000fe20000000800 */
[----:B------:R-:W-:Y:S01]  /*0940*/  ISETP.NE.AND P0, PT, R8, 0x2, PT ;  /* 0x000000020800780c */ /* 0x000fe20003f05270 */
[----:B------:R-:W-:Y:S01]  /*0950*/  UIADD3 UR6, UR6, 0x7f, URZ ;  /* 0x0000007f06067890 */ /* 0x000fe2000fffe03f */
[----:B0123--:R-:W0:Y:S01]  /*0960*/  S2R R6, SR_CTAID.X ;  /* 0x0000000000067919 */ /* 0x00fe220000002500 */
[----:B------:R-:W-:Y:S01]  /*0970*/  IMAD.MOV.U32 R7, RZ, RZ, RZ ;  /* 0x000000ffff077224 */ /* 0x000fe200078e00ff */
[----:B------:R-:W-:Y:S01]  /*0980*/  UMOV UR38, URZ ;  /* 0x0000003f00267c82 */ /* 0x000fe20008000000 */
[----:B------:R-:W-:Y:S01]  /*0990*/  USHF.R.S32.HI UR7, URZ, 0x1f, UR6 ;  /* 0x0000001f3f077899 */ /* 0x000fe20008011406 */
[----:B------:R-:W-:Y:S01]  /*09a0*/  UMOV UR39, URZ ;  /* 0x0000003f00277c82 */ /* 0x000fe20008000000 */
[----:B------:R-:W-:-:S02]  /*09b0*/  ULDC.64 UR8, c[0x0][0x650] ;  /* 0x0001940000087ab9 */ /* 0x000fc40000000a00 */
[----:B------:R-:W-:-:S04]  /*09c0*/  ULEA.HI UR7, UR7, UR6, URZ, 0x7 ;  /* 0x0000000607077291 */ /* 0x000fc8000f8f383f */
[----:B------:R-:W-:Y:S01]  /*09d0*/  USHF.R.S32.HI UR40, URZ, 0x7, UR7 ;  /* 0x000000073f287899 */ /* 0x000fe20008011407 */
[----:B----4-:R-:W-:-:S13]  /*09e0*/  ISETP.NE.AND P1, PT, R2, 0x1, PT ;  /* 0x000000010200780c */ /* 0x010fda0003f25270 */
[----:B------:R-:W0:Y:S01]  /*09f0*/  @P1 LDC R19, c[0x0][0x10] ;  /* 0x00000400ff131b82 */ /* 0x000e220000000800 */
[----:B------:R-:W-:Y:S02]  /*0a00*/  @P1 IMAD.MOV.U32 R8, RZ, RZ, R14 ;  /* 0x000000ffff081224 */ /* 0x000fe400078e000e */
[----:B------:R-:W-:Y:S02]  /*0a10*/  @P1 IMAD.MOV.U32 R9, RZ, RZ, RZ ;  /* 0x000000ffff091224 */ /* 0x000fe400078e00ff */
[----:B------:R-:W-:-:S03]  /*0a20*/  @P1 IMAD.MOV.U32 R17, RZ, RZ, RZ ;  /* 0x000000ffff111224 */ /* 0x000fc600078e00ff */
[----:B------:R-:W1:Y:S01]  /*0a30*/  @!P1 LDC R11, c[0x0][0xc] ;  /* 0x00000300ff0b9b82 */ /* 0x000e620000000800 */
[----:B------:R-:W-:Y:S01]  /*0a40*/  ULDC UR4, c[0x0][0xc] ;  /* 0x0000030000047ab9 */ /* 0x000fe20000000800 */
[----:B------:R-:W-:Y:S02]  /*0a50*/  ULDC UR5, c[0x0][0x10] ;  /* 0x0000040000057ab9 */ /* 0x000fe40000000800 */
[----:B------:R-:W-:-:S04]  /*0a60*/  UIMAD.WIDE.U32 UR4, UR4, UR5, URZ ;  /* 0x00000005040472a5 */ /* 0x000fc8000f8e003f */
[----:B------:R-:W2:Y:S01]  /*0a70*/  LDC R2, c[0x0][0x14] ;  /* 0x00000500ff027b82 */ /* 0x000ea20000000800 */
[----:B0-----:R-:W-:-:S04]  /*0a80*/  @P1 IMAD.WIDE.U32 R18, R6, R19, R8 ;  /* 0x0000001306121225 */ /* 0x001fc800078e0008 */
[----:B------:R-:W-:Y:S02]  /*0a90*/  @P1 IMAD.IADD R17, R19, 0x1, R17 ;  /* 0x0000000113111824 */ /* 0x000fe400078e0211 */
[----:B-1----:R-:W-:-:S04]  /*0aa0*/  @!P1 IMAD.WIDE.U32 R8, R11, R14, R6 ;  /* 0x0000000e0b089225 */ /* 0x002fc800078e0006 */
[----:B------:R-:W-:Y:S02]  /*0ab0*/  @!P1 IMAD.MOV.U32 R18, RZ, RZ, R8 ;  /* 0x000000ffff129224 */ /* 0x000fe400078e0008 */
[----:B------:R-:W-:Y:S02]  /*0ac0*/  @!P1 IMAD.MOV.U32 R17, RZ, RZ, R9 ;  /* 0x000000ffff119224 */ /* 0x000fe400078e0009 */
[----:B--2---:R-:W-:-:S04]  /*0ad0*/  IMAD.WIDE.U32 R12, R2, UR4, RZ ;  /* 0x00000004020c7c25 */ /* 0x004fc8000f8e00ff */
[----:B------:R-:W-:Y:S01]  /*0ae0*/  IMAD R23, R2, UR5, RZ ;  /* 0x0000000502177c24 */ /* 0x000fe2000f8e02ff */
[----:B------:R0:W-:Y:S03]  /*0af0*/  STL.64 [R1], R12 ;  /* 0x0000000c01007387 */ /* 0x0001e60000100a00 */
[----:B------:R-:W-:Y:S01]  /*0b00*/  IMAD.IADD R23, R13, 0x1, R23 ;  /* 0x000000010d177824 */ /* 0x000fe200078e0217 */
[----:B------:R-:W-:Y:S06]  /*0b10*/  @P0 BRA `(.L_x_9) ;  /* 0x0000000000200947 */ /* 0x000fec0003800000 */
[----:B------:R-:W-:Y:S01]  /*0b20*/  UISETP.GE.U32.AND UP0, UPT, UR40, 0x5, UPT ;  /* 0x000000052800788c */ /* 0x000fe2000bf06070 */
[----:B------:R-:W-:Y:S01]  /*0b30*/  IADD3 R18, P0, R18, R12, RZ ;  /* 0x0000000c12127210 */ /* 0x000fe20007f1e0ff */
[----:B------:R-:W-:Y:S01]  /*0b40*/  UIMAD.WIDE.U32 UR4, UR40, -0x33333333, URZ ;  /* 0xcccccccd280478a5 */ /* 0x000fe2000f8e003f */
[----:B------:R-:W-:-:S03]  /*0b50*/  UMOV UR39, URZ ;  /* 0x0000003f00277c82 */ /* 0x000fc60008000000 */
[----:B------:R-:W-:Y:S01]  /*0b60*/  USHF.R.U32.HI UR4, URZ, 0x2, UR5 ;  /* 0x000000023f047899 */ /* 0x000fe20008011605 */
[----:B------:R-:W-:-:S03]  /*0b70*/  IMAD.X R17, R23, 0x1, R17, P0 ;  /* 0x0000000117117824 */ /* 0x000fc600000e0611 */
[----:B------:R-:W-:Y:S02]  /*0b80*/  UIMAD UR38, UR4, -0x5, UR40 ;  /* 0xfffffffb042678a4 */ /* 0x000fe4000f8e0228 */
[----:B------:R-:W-:-:S12]  /*0b90*/  @UP0 ULOP3.LUT UR39, UR4, 0x1, URZ, 0xc0, !UPT ;  /* 0x0000000104270892 */ /* 0x000fd8000f8ec03f */
.L_x_9:
[----:B------:R-:W-:Y:S01]  /*0ba0*/  ISETP.GE.U32.AND P0, PT, R18, UR8, PT ;  /* 0x0000000812007c0c */ /* 0x000fe2000bf06070 */
[----:B------:R-:W-:Y:S01]  /*0bb0*/  IMAD.MOV.U32 R19, RZ, RZ, -0x1 ;  /* 0xffffffffff137424 */ /* 0x000fe200078e00ff */
[----:B------:R-:W-:Y:S01]  /*0bc0*/  PRMT R8, RZ, 0x7610, R8 ;  /* 0x00007610ff087816 */ /* 0x000fe20000000008 */
[----:B------:R-:W-:Y:S01]  /*0bd0*/  IMAD.MOV.U32 R22, RZ, RZ, -0x1 ;  /* 0xffffffffff167424 */ /* 0x000fe200078e00ff */
[----:B------:R-:W-:Y:S01]  /*0be0*/  ISETP.GE.U32.AND.EX P0, PT, R17, UR9, PT, P0 ;  /* 0x0000000911007c0c */ /* 0x000fe2000bf06100 */
[----:B------:R-:W-:-:S12]  /*0bf0*/  IMAD.MOV.U32 R2, RZ, RZ, -0x1 ;  /* 0xffffffffff027424 */ /* 0x000fd800078e00ff */
[----:B------:R-:W-:Y:S05]  /*0c00*/  @P0 BRA `(.L_x_10) ;  /* 0x00000004005c0947 */ /* 0x000fea0003800000 */
[----:B------:R-:W1:Y:S01]  /*0c10*/  LDC.64 R20, c[0x0][0x628] ;  /* 0x00018a00ff147b82 */ /* 0x000e620000000a00 */
[----:B------:R-:W-:Y:S02]  /*0c20*/  IMAD.MOV.U32 R8, RZ, RZ, R18 ;  /* 0x000000ffff087224 */ /* 0x000fe400078e0012 */
[----:B------:R-:W-:-:S05]  /*0c30*/  IMAD.MOV.U32 R9, RZ, RZ, R17 ;  /* 0x000000ffff097224 */ /* 0x000fca00078e0011 */
[----:B------:R-:W2:Y:S08]  /*0c40*/  LDC R2, c[0x0][0x630] ;  /* 0x00018c00ff027b82 */ /* 0x000eb00000000800 */
[----:B------:R-:W3:Y:S01]  /*0c50*/  LDC.64 R24, c[0x0][0x620] ;  /* 0x00018800ff187b82 */ /* 0x000ee20000000a00 */
[----:B-1----:R-:W-:-:S04]  /*0c60*/  ISETP.NE.U32.AND P0, PT, R20, RZ, PT ;  /* 0x000000ff1400720c */ /* 0x002fc80003f05070 */
[----:B------:R-:W-:-:S13]  /*0c70*/  ISETP.NE.AND.EX P0, PT, R21, RZ, PT, P0 ;  /* 0x000000ff1500720c */ /* 0x000fda0003f05300 */
[----:B--23--:R-:W-:Y:S05]  /*0c80*/  @!P0 BRA `(.L_x_11) ;  /* 0x0000000000288947 */ /* 0x00cfea0003800000 */
[----:B0-----:R-:W0:Y:S02]  /*0c90*/  LDC R13, c[0x0][0x634] ;  /* 0x00018d00ff0d7b82 */ /* 0x001e240000000800 */
[----:B0-----:R-:W-:-:S05]  /*0ca0*/  IADD3 R13, P0, R18, R13, RZ ;  /* 0x0000000d120d7210 */ /* 0x001fca0007f1e0ff */
[----:B------:R-:W-:-:S04]  /*0cb0*/  IMAD.X R15, RZ, RZ, R17, P0 ;  /* 0x000000ffff0f7224 */ /* 0x000fc800000e0611 */
[----:B------:R-:W-:-:S04]  /*0cc0*/  IMAD.WIDE.U32 R8, R15, R20, RZ ;  /* 0x000000140f087225 */ /* 0x000fc800078e00ff */
[----:B------:R-:W-:-:S04]  /*0cd0*/  IMAD.WIDE.U32 R10, P0, R13, R21, R8 ;  /* 0x000000150d0a7225 */ /* 0x000fc80007800008 */
[----:B------:R-:W-:-:S04]  /*0ce0*/  IMAD.WIDE.U32 R8, R13, R20, RZ ;  /* 0x000000140d087225 */ /* 0x000fc800078e00ff */
[----:B------:R-:W-:Y:S01]  /*0cf0*/  IMAD.X R13, RZ, RZ, RZ, P0 ;  /* 0x000000ffff0d7224 */ /* 0x000fe200000e06ff */
[----:B------:R-:W-:Y:S01]  /*0d00*/  IADD3 RZ, P0, R9, R10, RZ ;  /* 0x0000000a09ff7210 */ /* 0x000fe20007f1e0ff */
[----:B------:R-:W-:-:S04]  /*0d10*/  IMAD.MOV.U32 R12, RZ, RZ, R11 ;  /* 0x000000ffff0c7224 */ /* 0x000fc800078e000b */
[----:B------:R-:W-:-:S08]  /*0d20*/  IMAD.WIDE.U32.X R8, R15, R21, R12, P0 ;  /* 0x000000150f087225 */ /* 0x000fd000000e040c */
.L_x_11:
[-CC-:B------:R-:W-:Y:S01]  /*0d30*/  SHF.R.U64 R31, R8, R2.reuse, R9.reuse ;  /* 0x00000002081f7219 */ /* 0x180fe20000001209 */
[----:B0-----:R-:W0:Y:S01]  /*0d40*/  LDC R12, c[0x0][0x618] ;  /* 0x00018600ff0c7b82 */ /* 0x001e220000000800 */
[----:B------:R-:W-:Y:S01]  /*0d50*/  SHF.R.U32.HI R7, RZ, R2, R9 ;  /* 0x00000002ff077219 */ /* 0x000fe20000011609 */
[----:B------:R-:W-:Y:S01]  /*0d60*/  ULDC UR4, c[0x0][0x150] ;  /* 0x0000540000047ab9 */ /* 0x000fe20000000800 */
[----:B------:R-:W-:Y:S01]  /*0d70*/  IADD3 R11, P0, RZ, -R31, RZ ;  /* 0x8000001fff0b7210 */ /* 0x000fe20007f1e0ff */
[----:B------:R-:W-:Y:S01]  /*0d80*/  IMAD.MOV.U32 R19, RZ, RZ, R17 ;  /* 0x000000ffff137224 */ /* 0x000fe200078e0011 */
[----:B------:R-:W-:-:S03]  /*0d90*/  I2FP.F32.U32 R2, R6 ;  /* 0x0000000600027245 */ /* 0x000fc60000201000 */
[----:B------:R-:W1:Y:S01]  /*0da0*/  LDC.64 R26, c[0x0][0x640] ;  /* 0x00019000ff1a7b82 */ /* 0x000e620000000a00 */
[----:B------:R-:W-:Y:S02]  /*0db0*/  IMAD.X R13, RZ, RZ, ~R7, P0 ;  /* 0x000000ffff0d7224 */ /* 0x000fe400000e0e07 */
[----:B------:R-:W-:Y:S01]  /*0dc0*/  FMUL R2, R2, UR4 ;  /* 0x0000000402027c20 */ /* 0x000fe20008400000 */
[----:B------:R-:W-:Y:S01]  /*0dd0*/  IMAD.WIDE.U32 R8, R11, R24, R18 ;  /* 0x000000180b087225 */ /* 0x000fe200078e0012 */
[----:B------:R-:W-:-:S03]  /*0de0*/  ULDC UR4, c[0x0][0x154] ;  /* 0x0000550000047ab9 */ /* 0x000fc60000000800 */
[----:B------:R-:W-:Y:S01]  /*0df0*/  IMAD R10, R13, R24, RZ ;  /* 0x000000180d0a7224 */ /* 0x000fe200078e02ff */
[----:B------:R-:W2:Y:S01]  /*0e00*/  LDC R7, c[0x0][0x144] ;  /* 0x00005100ff077b82 */ /* 0x000ea20000000800 */
[----:B------:R-:W3:Y:S02]  /*0e10*/  F2I.U32.TRUNC.NTZ R2, R2 ;  /* 0x0000000200027305 */ /* 0x000ee4000020f000 */
[----:B------:R-:W-:-:S04]  /*0e20*/  IMAD R11, R11, R25, R10 ;  /* 0x000000190b0b7224 */ /* 0x000fc800078e020a */
[----:B------:R-:W-:Y:S01]  /*0e30*/  IMAD.IADD R9, R9, 0x1, R11 ;  /* 0x0000000109097824 */ /* 0x000fe200078e020b */
[----:B------:R-:W4:Y:S01]  /*0e40*/  LDC R22, c[0x0][0x608] ;  /* 0x00018200ff167b82 */ /* 0x000f220000000800 */
[----:B------:R-:W-:-:S03]  /*0e50*/  IMAD.MOV.U32 R11, RZ, RZ, -0x1 ;  /* 0xffffffffff0b7424 */ /* 0x000fc600078e00ff */
[--C-:B0-----:R-:W-:Y:S02]  /*0e60*/  SHF.R.U64 R20, R8, R12, R9.reuse ;  /* 0x0000000c08147219 */ /* 0x101fe40000001209 */
[----:B------:R-:W-:Y:S02]  /*0e70*/  I2FP.F32.U32 R8, R14 ;  /* 0x0000000e00087245 */ /* 0x000fe40000201000 */
[----:B------:R-:W0:Y:S01]  /*0e80*/  LDC R24, c[0x0][0x658] ;  /* 0x00019600ff187b82 */ /* 0x000e220000000800 */
[----:B-1----:R-:W-:Y:S01]  /*0e90*/  ISETP.NE.U32.AND P0, PT, R26, RZ, PT ;  /* 0x000000ff1a00720c */ /* 0x002fe20003f05070 */
[----:B---3--:R-:W-:Y:S02]  /*0ea0*/  IMAD.MOV R10, RZ, RZ, -R2 ;  /* 0x000000ffff0a7224 */ /* 0x008fe400078e0a02 */
[----:B------:R-:W-:Y:S01]  /*0eb0*/  FMUL R8, R8, UR4 ;  /* 0x0000000408087c20 */ /* 0x000fe20008400000 */
[----:B------:R-:W-:Y:S02]  /*0ec0*/  SHF.R.U32.HI R9, RZ, R12, R9 ;  /* 0x0000000cff097219 */ /* 0x000fe40000011609 */
[----:B------:R-:W-:Y:S01]  /*0ed0*/  ISETP.NE.AND.EX P0, PT, R27, RZ, PT, P0 ;  /* 0x000000ff1b00720c */ /* 0x000fe20003f05300 */
[----:B------:R1:W3:Y:S01]  /*0ee0*/  F2I.U32.TRUNC.NTZ R15, R8 ;  /* 0x00000008000f7305 */ /* 0x0002e2000020f000 */
[----:B------:R-:W1:Y:S01]  /*0ef0*/  LDC R19, c[0x0][0x148] ;  /* 0x00005200ff137b82 */ /* 0x000e620000000800 */
[----:B--2---:R-:W-:-:S07]  /*0f00*/  IMAD R2, R7, R10, R6 ;  /* 0x0000000a07027224 */ /* 0x004fce00078e0206 */
[----:B------:R-:W2:Y:S01]  /*0f10*/  LDC R25, c[0x0][0x600] ;  /* 0x00018000ff197b82 */ /* 0x000ea20000000800 */
[-CC-:B----4-:R-:W-:Y:S02]  /*0f20*/  SHF.R.U64 R32, R20, R22.reuse, R9.reuse ;  /* 0x0000001614207219 */ /* 0x190fe40000001209 */
[----:B------:R-:W-:Y:S01]  /*0f30*/  SHF.R.U32.HI R7, RZ, R22, R9 ;  /* 0x00000016ff077219 */ /* 0x000fe20000011609 */
[----:B------:R-:W-:-:S04]  /*0f40*/  IMAD.MOV.U32 R9, RZ, RZ, 0x1 ;  /* 0x00000001ff097424 */ /* 0x000fc800078e00ff */
[----:B------:R-:W4:Y:S01]  /*0f50*/  LDC R28, c[0x0][0x648] ;  /* 0x00019200ff1c7b82 */ /* 0x000f220000000800 */
[-C--:B0-----:R-:W-:Y:S02]  /*0f60*/  SHF.L.U32 R6, R11, R24.reuse, RZ ;  /* 0x000000180b067219 */ /* 0x081fe400000006ff */
[--C-:B------:R-:W-:Y:S02]  /*0f70*/  SHF.R.U64 R22, R32, R24, R7.reuse ;  /* 0x0000001820167219 */ /* 0x100fe40000001207 */
[----:B------:R-:W-:Y:S02]  /*0f80*/  LOP3.LUT R13, RZ, R6, RZ, 0x33, !PT ;  /* 0x00000006ff0d7212 */ /* 0x000fe400078e33ff */
[-C--:B------:R-:W-:Y:S01]  /*0f90*/  SHF.R.U32.HI R7, RZ, R24.reuse, R7 ;  /* 0x00000018ff077219 */ /* 0x080fe20000011607 */
[----:B------:R-:W0:Y:S01]  /*0fa0*/  LDC R29, c[0x0][0x638] ;  /* 0x00018e00ff1d7b82 */ /* 0x000e220000000800 */
[----:B------:R-:W-:Y:S01]  /*0fb0*/  SHF.L.U32 R12, R9, R24, RZ ;  /* 0x00000018090c7219 */ /* 0x000fe200000006ff */
[----:B------:R-:W-:-:S06]  /*0fc0*/  IMAD.MOV.U32 R6, RZ, RZ, R22 ;  /* 0x000000ffff067224 */ /* 0x000fcc00078e0016 */
[----:B------:R-:W0:Y:S01]  /*0fd0*/  LDC R30, c[0x0][0x610] ;  /* 0x00018400ff1e7b82 */ /* 0x000e220000000800 */
[----:B-1-3--:R-:W-:Y:S05]  /*0fe0*/  @!P0 BRA `(.L_x_12) ;  /* 0x0000000000288947 */ /* 0x00afea0003800000 */
[----:B------:R-:W1:Y:S02]  /*0ff0*/  LDC R11, c[0x0][0x64c] ;  /* 0x00019300ff0b7b82 */ /* 0x000e640000000800 */
[----:B-1----:R-:W-:-:S05]  /*1000*/  IADD3 R11, P0, R22, R11, RZ ;  /* 0x0000000b160b7210 */ /* 0x002fca0007f1e0ff */
        /* <DEDUP_REMOVED lines=8> */
.L_x_12:
[----:B----4-:R-:W-:Y:S01]  /*1090*/  SHF.R.U64 R6, R6, R28, R7 ;  /* 0x0000001c06067219 */ /* 0x010fe20000001207 */
[----:B--2---:R-:W-:Y:S01]  /*10a0*/  VIADD R7, R25, 0xffffffff ;  /* 0xffffffff19077836 */ /* 0x004fe20000000000 */
[----:B------:R-:W-:Y:S01]  /*10b0*/  LOP3.LUT R13, R32, R13, RZ, 0xc0, !PT ;  /* 0x0000000d200d7212 */ /* 0x000fe200078ec0ff */
[----:B------:R-:W-:Y:S02]  /*10c0*/  IMAD.MOV R15, RZ, RZ, -R15 ;  /* 0x000000ffff0f7224 */ /* 0x000fe400078e0a0f */
[----:B------:R-:W-:Y:S01]  /*10d0*/  IMAD.MOV R8, RZ, RZ, -R6 ;  /* 0x000000ffff087224 */ /* 0x000fe200078e0a06 */
[----:B------:R-:W-:Y:S01]  /*10e0*/  LOP3.LUT R7, R20, R7, RZ, 0xc0, !PT ;  /* 0x0000000714077212 */ /* 0x000fe200078ec0ff */
[----:B------:R-:W-:Y:S02]  /*10f0*/  IMAD R13, R12, R6, R13 ;  /* 0x000000060c0d7224 */ /* 0x000fe400078e020d */
[----:B------:R-:W-:Y:S02]  /*1100*/  @P1 IMAD R2, R19, R15, R14 ;  /* 0x0000000f13021224 */ /* 0x000fe400078e020e */
[----:B0-----:R-:W-:-:S02]  /*1110*/  IMAD R6, R8, R29, R22 ;  /* 0x0000001d08067224 */ /* 0x001fc400078e0216 */
[----:B------:R-:W-:Y:S02]  /*1120*/  IMAD R2, R13, R30, R2 ;  /* 0x0000001e0d027224 */ /* 0x000fe400078e0202 */
[----:B------:R-:W-:Y:S02]  /*1130*/  IMAD R19, R6, R25, R7 ;  /* 0x0000001906137224 */ /* 0x000fe400078e0207 */
[----:B------:R-:W-:-:S03]  /*1140*/  IMAD.MOV.U32 R8, RZ, RZ, 0x1 ;  /* 0x00000001ff087424 */ /* 0x000fc600078e00ff */
[----:B------:R-:W-:Y:S02]  /*1150*/  SEL R22, R19, R2, !P1 ;  /* 0x0000000213167207 */ /* 0x000fe40004800000 */
[----:B------:R-:W-:Y:S01]  /*1160*/  SEL R19, R2, R19, !P1 ;  /* 0x0000001302137207 */ /* 0x000fe20004800000 */
[----:B------:R-:W-:-:S07]  /*1170*/  IMAD.MOV.U32 R2, RZ, RZ, R31 ;  /* 0x000000ffff027224 */ /* 0x000fce00078e001f */
.L_x_10:
[----:B------:R-:W-:Y:S05]  /*1180*/  @!P2 BRA `(.L_x_13) ;  /* 0x000000780010a947 */ /* 0x000fea0003800000 */
[----:B------:R-:W-:-:S13]  /*1190*/  ISETP.GT.U32.AND P0, PT, R33, 0x1, PT ;  /* 0x000000012100780c */ /* 0x000fda0003f04070 */
[----:B------:R-:W-:Y:S05]  /*11a0*/  @P0 EXIT ;  /* 0x000000000000094d */ /* 0x000fea0003800000 */
.L_x_14:
[----:B------:R-:W-:-:S08]  /*11b0*/  NOP ;  /* 0x0000000000007918 */ /* 0x000fd00000000000 */
[----:B------:R-:W1:Y:S02]  /*11c0*/  USETMAXREG.TRY_ALLOC.CTAPOOL UP0, 0xe8 ;  /* 0x000000e8000079c8 */ /* 0x000e640008000600 */
[----:B-1----:R-:W-:-:S13]  /*11d0*/  PLOP3.LUT P0, PT, PT, PT, UP0, 0x80, 0x0 ;  /* 0x000000000000781c */ /* 0x002fda0003f0f008 */
[----:B------:R-:W-:Y:S05]  /*11e0*/  @!P0 BRA `(.L_x_14) ;  /* 0xfffffffc00f08947 */ /* 0x000fea000383ffff */
[----:B------:R-:W-:-:S13]  /*11f0*/  LOP3.LUT P0, RZ, R8, 0xff, RZ, 0xc0, !PT ;  /* 0x000000ff08ff7812 */ /* 0x000fda000780c0ff */
[----:B------:R-:W-:Y:S05]  /*1200*/  @!P0 EXIT ;  /* 0x000000000000894d */ /* 0x000fea0003800000 */
[----:B------:R-:W1:Y:S01]  /*1210*/  S2UR UR4, SR_CgaCtaId ;  /* 0x00000000000479c3 */ /* 0x000e620000008800 */
[----:B------:R-:W-:Y:S01]  /*1220*/  VIADD R6, R5, 0xffffffff ;  /* 0xffffffff05067836 */ /* 0x000fe20000000000 */
[----:B------:R-:W-:Y:S01]  /*1230*/  SHF.R.S32.HI R0, RZ, 0x1f, R3 ;  /* 0x0000001fff007819 */ /* 0x000fe20000011403 */
[----:B------:R-:W-:Y:S01]  /*1240*/  UMOV UR41, 0x400 ;  /* 0x0000040000297882 */ /* 0x000fe20000000000 */
[----:B------:R-:W-:Y:S02]  /*1250*/  UISETP.LT.AND UP0, UPT, UR40, 0x1, UPT ;  /* 0x000000012800788c */ /* 0x000fe4000bf01270 */
[----:B------:R-:W-:Y:S01]  /*1260*/  R2UR UR42, R6 ;  /* 0x00000000062a72ca */ /* 0x000fe200000e0000 */
[----:B------:R-:W-:Y:S01]  /*1270*/  ULDC UR5, c[0x0][0x284] ;  /* 0x0000a10000057ab9 */ /* 0x000fe20000000800 */
[CC--:B------:R-:W-:Y:S01]  /*1280*/  LEA.HI R4, R0.reuse, R3.reuse, RZ, 0x2 ;  /* 0x0000000300047211 */ /* 0x0c0fe200078f10ff */
[----:B------:R-:W-:Y:S01]  /*1290*/  USEL UR43, UR40, 0x1, UP0 ;  /* 0x00000001282b7887 */ /* 0x000fe20008000000 */
[----:B------:R-:W-:Y:S01]  /*12a0*/  LEA.HI R0, R0, R3, RZ, 0x5 ;  /* 0x0000000300007211 */ /* 0x000fe200078f28ff */
[----:B------:R-:W-:Y:S01]  /*12b0*/  USHF.L.U32 UR44, UR40, 0x1, URZ ;  /* 0x00000001282c7899 */ /* 0x000fe2000800063f */
[--C-:B------:R-:W-:Y:S01]  /*12c0*/  SHF.R.S32.HI R154, RZ, 0x2, R4.reuse ;  /* 0x00000002ff9a7819 */ /* 0x100fe20000011404 */
[----:B------:R-:W-:Y:S01]  /*12d0*/  UIADD3 UR43, -UR43, UR40, URZ ;  /* 0x000000282b2b7290 */ /* 0x000fe2000fffe13f */
[----:B------:R-:W-:-:S02]  /*12e0*/  SHF.R.S32.HI R5, RZ, 0x1f, R4 ;  /* 0x0000001fff057819 */ /* 0x000fc40000011404 */
[----:B------:R-:W-:Y:S02]  /*12f0*/  LOP3.LUT R156, R4, 0xfffffffc, RZ, 0xc0, !PT ;  /* 0xfffffffc049c7812 */ /* 0x000fe400078ec0ff */
[----:B------:R-:W-:Y:S01]  /*1300*/  LEA.HI R5, R5, R154, RZ, 0x3 ;  /* 0x0000009a05057211 */ /* 0x000fe200078f18ff */
[----:B------:R-:W-:Y:S01]  /*1310*/  USHF.L.U32 UR42, UR42, 0x3, URZ ;  /* 0x000000032a2a7899 */ /* 0x000fe2000800063f */
[----:B------:R-:W-:Y:S01]  /*1320*/  ISETP.NE.AND P0, PT, R6, RZ, PT ;  /* 0x000000ff0600720c */ /* 0x000fe20003f05270 */
[----:B------:R-:W-:Y:S01]  /*1330*/  IMAD.IADD R156, R3, 0x1, -R156 ;  /* 0x00000001039c7824 */ /* 0x000fe200078e0a9c */
[----:B------:R-:W-:Y:S01]  /*1340*/  LOP3.LUT R5, R5, 0xfffffff8, RZ, 0xc0, !PT ;  /* 0xfffffff805057812 */ /* 0x000fe200078ec0ff */
[----:B-1----:R-:W-:Y:S02]  /*1350*/  ULEA UR41, UR4, UR41, 0x18 ;  /* 0x0000002904297291 */ /* 0x002fe4000f8ec03f */
[----:B------:R-:W-:Y:S01]  /*1360*/  IMAD.U32 R158, RZ, RZ, UR42 ;  /* 0x0000002aff9e7e24 */ /* 0x000fe2000f8e00ff */
[----:B------:R-:W-:Y:S01]  /*1370*/  SEL R163, RZ, 0x1, P0 ;  /* 0x00000001ffa37807 */ /* 0x000fe20000000000 */
[----:B------:R-:W-:Y:S01]  /*1380*/  IMAD.IADD R154, R154, 0x1, -R5 ;  /* 0x000000019a9a7824 */ /* 0x000fe200078e0a05 */
[----:B------:R-:W-:Y:S01]  /*1390*/  UIADD3 UR45, UR41, 0x60, URZ ;  /* 0x00000060292d7890 */ /* 0x000fe2000fffe03f */
[----:B------:R-:W-:-:S02]  /*13a0*/  SHF.R.S32.HI R5, RZ, 0x5, R0 ;  /* 0x00000005ff057819 */ /* 0x000fc40000011400 */
[C---:B------:R-:W-:Y:S02]  /*13b0*/  LOP3.LUT R160, R158.reuse, 0x8, RZ, 0xc0, !PT ;  /* 0x000000089ea07812 */ /* 0x040fe400078ec0ff */
[--C-:B------:R-:W-:Y:S01]  /*13c0*/  SHF.R.S32.HI R155, RZ, 0x1f, R154.reuse ;  /* 0x0000001fff9b7819 */ /* 0x100fe2000001149a */
[C-C-:B------:R-:W-:Y:S01]  /*13d0*/  IMAD R161, R5.reuse, -0x10, -R154.reuse ;  /* 0xfffffff005a17824 */ /* 0x140fe200078e0a9a */
[----:B------:R-:W-:Y:S01]  /*13e0*/  LOP3.LUT R158, R158, 0x8, RZ, 0xc, !PT ;  /* 0x000000089e9e7812 */ /* 0x000fe200078e0cff */
[----:B------:R-:W-:Y:S01]  /*13f0*/  IMAD.U32 R159, RZ, RZ, UR45 ;  /* 0x0000002dff9f7e24 */ /* 0x000fe2000f8e00ff */
[----:B------:R-:W-:Y:S01]  /*1400*/  LOP3.LUT R160, R160, 0x18, RZ, 0x3c, !PT ;  /* 0x00000018a0a07812 */ /* 0x000fe200078e3cff */
[----:B------:R-:W-:-:S04]  /*1410*/  IMAD.WIDE R154, R5, 0x10, R154 ;  /* 0x00000010059a7825 */ /* 0x000fc800078e029a */
[----:B------:R-:W-:Y:S02]  /*1420*/  VIADD R157, R159, UR42 ;  /* 0x0000002a9f9d7c36 */ /* 0x000fe40008000000 */
[----:B------:R-:W-:-:S07]  /*1430*/  VIADD R161, R161, UR5 ;  /* 0x00000005a1a17c36 */ /* 0x000fce0008000000 */
.L_x_294:
[----:B------:R-:W-:Y:S01]  /*1440*/  SHF.L.U32 R0, R163, 0x1f, RZ ;  /* 0x0000001fa3007819 */ /* 0x000fe200000006ff */
[----:B------:R-:W-:Y:S02]  /*1450*/  ULDC UR4, c[0x0][0x28c] ;  /* 0x0000a30000047ab9 */ /* 0x000fe40000000800 */
[----:B------:R-:W-:Y:S01]  /*1460*/  ISETP.LT.AND P1, PT, RZ, UR4, PT ;  /* 0x00000004ff007c0c */ /* 0x000fe2000bf21270 */
[----:B-1----:R-:W1:Y:S02]  /*1470*/  SYNCS.PHASECHK.TRANS64.TRYWAIT P0, [R159+UR42], R0 ;  /* 0x000000009f0075a7 */ /* 0x002e64000800016a */
[----:B-1-34-:R-:W-:Y:S10]  /*1480*/  @!P0 BRA `(.L_x_15) ;  /* 0x00000084006c8947 */ /* 0x01aff40003800000 */
.L_x_317:
[----:B------:R-:W-:Y:S05]  /*1490*/  @P1 BRA `(.L_x_16) ;  /* 0x0000000000401947 */ /* 0x000fea0003800000 */
[----:B-1----:R-:W-:Y:S01]  /*14a0*/  MOV R0, 0x0 ;  /* 0x0000000000007802 */ /* 0x002fe20000000f00 */
[----:B------:R-:W-:Y:S01]  /*14b0*/  ULDC.64 UR4, c[0x4][0x68] ;  /* 0x01001a0000047ab9 */ /* 0x000fe20000000a00 */
[----:B------:R-:W-:Y:S01]  /*14c0*/  ULDC.64 UR6, c[0x4][0x8] ;  /* 0x0100020000067ab9 */ /* 0x000fe20000000a00 */
[----:B------:R-:W-:Y:S01]  /*14d0*/  IMAD.U32 R4, RZ, RZ, UR4 ;  /* 0x00000004ff047e24 */ /* 0x000fe2000f8e00ff */
[----:B------:R1:W2:Y:S01]  /*14e0*/  LDC.64 R14, c[0x4][R0] ;  /* 0x01000000000e7b82 */ /* 0x0002a20000000a00 */
[----:B------:R-:W-:Y:S01]  /*14f0*/  IMAD.U32 R5, RZ, RZ, UR5 ;  /* 0x00000005ff057e24 */ /* 0x000fe2000f8e00ff */
[----:B------:R-:W-:Y:S01]  /*1500*/  ULDC.64 UR4, c[0x4][0x70] ;  /* 0x01001c0000047ab9 */ /* 0x000fe20000000a00 */
[----:B------:R-:W-:Y:S02]  /*1510*/  IMAD.U32 R10, RZ, RZ, UR6 ;  /* 0x00000006ff0a7e24 */ /* 0x000fe4000f8e00ff */
[----:B------:R-:W-:Y:S02]  /*1520*/  IMAD.U32 R6, RZ, RZ, UR4 ;  /* 0x00000004ff067e24 */ /* 0x000fe4000f8e00ff */
[----:B------:R-:W-:-:S02]  /*1530*/  IMAD.U32 R7, RZ, RZ, UR5 ;  /* 0x00000005ff077e24 */ /* 0x000fc4000f8e00ff */
[----:B------:R-:W-:Y:S02]  /*1540*/  IMAD.U32 R11, RZ, RZ, UR7 ;  /* 0x00000007ff0b7e24 */ /* 0x000fe4000f8e00ff */
[----:B------:R-:W-:Y:S02]  /*1550*/  IMAD.MOV.U32 R8, RZ, RZ, 0x1e1 ;  /* 0x000001e1ff087424 */ /* 0x000fe400078e00ff */
[----:B0-----:R-:W-:Y:S02]  /*1560*/  IMAD.MOV.U32 R12, RZ, RZ, 0x1 ;  /* 0x00000001ff0c7424 */ /* 0x001fe400078e00ff */
[----:B-1----:R-:W-:-:S07]  /*1570*/  IMAD.MOV.U32 R13, RZ, RZ, RZ ;  /* 0x000000ffff0d7224 */ /* 0x002fce00078e00ff */
[----:B------:R-:W-:-:S07]  /*1580*/  LEPC R20, `(.L_x_16) ;  /* 0x000000001014794e */ /* 0x000fce0000000000 */
[----:B--2--5:R-:W-:Y:S05]  /*1590*/  CALL.ABS.NOINC R14 ;  /* 0x000000000e007343 */ /* 0x024fea0003c00000 */
.L_x_16:
[----:B-1----:R-:W-:-:S04]  /*15a0*/  LOP3.LUT R0, R16, 0x1, RZ, 0xfc, !PT ;  /* 0x0000000110007812 */ /* 0x002fc800078efcff */
[----:B------:R-:W-:-:S13]  /*15b0*/  ISETP.NE.AND P0, PT, R0, 0x3, PT ;  /* 0x000000030000780c */ /* 0x000fda0003f05270 */
[----:B------:R-:W-:Y:S05]  /*15c0*/  @!P0 BRA `(.L_x_17) ;  /* 0x0000000000048947 */ /* 0x000fea0003800000 */
[----:B------:R-:W-:Y:S01]  /*15d0*/  BPT.TRAP 0x1 ;  /* 0x000000040000795c */ /* 0x000fe20000300000 */
.L_x_17:
[----:B------:R-:W-:Y:S02]  /*15e0*/  IMAD.U32 R3, RZ, RZ, UR38 ;  /* 0x00000026ff037e24 */ /* 0x000fe4000f8e00ff */
[----:B------:R-:W-:-:S03]  /*15f0*/  IMAD.U32 R0, RZ, RZ, UR39 ;  /* 0x00000027ff007e24 */ /* 0x000fc6000f8e00ff */
[----:B------:R-:W-:Y:S02]  /*1600*/  LEA R3, R3, UR41, 0x3 ;  /* 0x0000002903037c11 */ /* 0x000fe4000f8e18ff */
[----:B------:R-:W-:-:S04]  /*1610*/  SHF.L.U32 R0, R0, 0x1f, RZ ;  /* 0x0000001f00007819 */ /* 0x000fc800000006ff */
[----:B------:R1:W2:Y:S01]  /*1620*/  SYNCS.PHASECHK.TRANS64.TRYWAIT P1, [R3+URZ], R0 ;  /* 0x00000000030075a7 */ /* 0x0002a2000802017f */
[----:B------:R-:W-:Y:S05]  /*1630*/  @!P0 BRA `(.L_x_18) ;  /* 0x0000000000048947 */ /* 0x000fea0003800000 */
[----:B------:R-:W-:Y:S01]  /*1640*/  BPT.TRAP 0x1 ;  /* 0x000000040000795c */ /* 0x000fe20000300000 */
.L_x_18:
[----:B------:R-:W-:-:S05]  /*1650*/  IMAD.U32 R4, RZ, RZ, UR43 ;  /* 0x0000002bff047e24 */ /* 0x000fca000f8e00ff */
[----:B------:R-:W-:Y:S01]  /*1660*/  ISETP.GE.AND P2, PT, R4, 0x1, PT ;  /* 0x000000010400780c */ /* 0x000fe20003f46270 */
[----:B--2---:R-:W-:-:S12]  /*1670*/  @P1 BRA `(.L_x_19) ;  /* 0x0000000000081947 */ /* 0x004fd80003800000 */
[----:B------:R-:W2:Y:S02]  /*1680*/  SYNCS.PHASECHK.TRANS64.TRYWAIT P1, [R3+URZ], R0 ;  /* 0x00000000030075a7 */ /* 0x000ea4000802017f */
[----:B--2---:R-:W-:Y:S05]  /*1690*/  @!P1 BRA `(.L_x_20) ;  /* 0x0000008000fc9947 */ /* 0x004fea0003800000 */
.L_x_19:
[----:B------:R-:W-:Y:S05]  /*16a0*/  WARPSYNC.ALL ;  /* 0x0000000000007948 */ /* 0x000fea0003800000 */
[----:B------:R-:W-:Y:S01]  /*16b0*/  UIADD3 UR4, UR41, 0x180, URZ ;  /* 0x0000018029047890 */ /* 0x000fe2000fffe03f */
[----:B------:R-:W-:Y:S01]  /*16c0*/  WARPGROUP.ARRIVE ;  /* 0x00000000000079c5 */ /* 0x000fe20000000000 */
[----:B------:R-:W-:Y:S02]  /*16d0*/  UIADD3 UR5, UR41, 0xa180, URZ ;  /* 0x0000a18029057890 */ /* 0x000fe4000fffe03f */
[----:B------:R-:W-:Y:S02]  /*16e0*/  USHF.R.U32.HI UR4, URZ, 0x4, UR4 ;  /* 0x000000043f047899 */ /* 0x000fe40008011604 */
[----:B------:R-:W-:-:S02]  /*16f0*/  USHF.R.U32.HI UR5, URZ, 0x4, UR5 ;  /* 0x000000043f057899 */ /* 0x000fc40008011605 */
[----:B------:R-:W-:Y:S02]  /*1700*/  ULOP3.LUT UR4, UR4, 0x3fff, URZ, 0xc0, !UPT ;  /* 0x00003fff04047892 */ /* 0x000fe4000f8ec03f */
[----:B------:R-:W-:Y:S02]  /*1710*/  ULOP3.LUT UR5, UR5, 0x3fff, URZ, 0xc0, !UPT ;  /* 0x00003fff05057892 */ /* 0x000fe4000f8ec03f */
[----:B------:R-:W-:Y:S02]  /*1720*/  ULOP3.LUT UR8, UR4, 0x10000, URZ, 0xfc, !UPT ;  /* 0x0001000004087892 */ /* 0x000fe4000f8efc3f */
[----:B------:R-:W-:Y:S02]  /*1730*/  ULOP3.LUT UR9, UR5, 0x10000, URZ, 0xfc, !UPT ;  /* 0x0001000005097892 */ /* 0x000fe4000f8efc3f */
[----:B------:R-:W-:Y:S02]  /*1740*/  ULEA UR10, UR38, UR8, 0x9 ;  /* 0x00000008260a7291 */ /* 0x000fe4000f8e483f */
[----:B------:R-:W-:Y:S01]  /*1750*/  ULEA UR11, UR38, UR9, 0xb ;  /* 0x00000009260b7291 */ /* 0x000fe2000f8e583f */
[----:B------:R-:W-:Y:S01]  /*1760*/  UMOV UR5, 0x40000040 ;  /* 0x4000004000057882 */ /* 0x000fe20000000000 */
[----:B------:R-:W-:-:S03]  /*1770*/  UMOV UR7, 0x40000040 ;  /* 0x4000004000077882 */ /* 0x000fc60000000000 */
[----:B------:R-:W-:Y:S02]  /*1780*/  UMOV UR4, UR10 ;  /* 0x0000000a00047c82 */ /* 0x000fe40008000000 */
[----:B------:R-:W-:Y:S02]  /*1790*/  UMOV UR6, UR11 ;  /* 0x0000000b00067c82 */ /* 0x000fe40008000000 */
[----:B------:R-:W-:Y:S01]  /*17a0*/  IGMMA.64x256x32.S8.S8 R24, gdesc[UR4], RZ, !UPT, gsb0 ;  /* 0x06600000041879f1 */ /* 0x000fe2000c0410ff */
[----:B------:R-:W-:Y:S02]  /*17b0*/  UIADD3 UR4, UR10, 0x2, URZ ;  /* 0x000000020a047890 */ /* 0x000fe4000fffe03f */
[----:B------:R-:W-:Y:S01]  /*17c0*/  UIADD3 UR6, UR11, 0x2, URZ ;  /* 0x000000020b067890 */ /* 0x000fe2000fffe03f */
[----:B------:R-:W-:Y:S01]  /*17d0*/  UMOV UR5, 0x40000040 ;  /* 0x4000004000057882 */ /* 0x000fe20000000000 */
[----:B------:R-:W-:Y:S01]  /*17e0*/  UMOV UR7, 0x40000040 ;  /* 0x4000004000077882 */ /* 0x000fe20000000000 */
[----:B------:R-:W-:-:S02]  /*17f0*/  WARPGROUP.DEPBAR.LE gsb0, 0x0 ;  /* 0x00008000000079c5 */ /* 0x000fc40000010000 */
[----:B------:R-:W-:-:S06]  /*1800*/  WARPGROUP.ARRIVE ;  /* 0x00000000000079c5 */ /* 0x000fcc0000000000 */
[----:B------:R-:W-:Y:S01]  /*1810*/  IGMMA.64x256x32.S8.S8 R24, gdesc[UR4], R24, gsb0 ;  /* 0x06600000041879f1 */ /* 0x000fe20008041018 */
[----:B------:R-:W-:Y:S02]  /*1820*/  UIADD3 UR4, UR10, 0x4, URZ ;  /* 0x000000040a047890 */ /* 0x000fe4000fffe03f */
[----:B------:R-:W-:Y:S01]  /*1830*/  UIADD3 UR6, UR11, 0x4, URZ ;  /* 0x000000040b067890 */ /* 0x000fe2000fffe03f */
[----:B------:R-:W-:Y:S01]  /*1840*/  UMOV UR5, 0x40000040 ;  /* 0x4000004000057882 */ /* 0x000fe20000000000 */
[----:B------:R-:W-:Y:S01]  /*1850*/  UMOV UR7, 0x40000040 ;  /* 0x4000004000077882 */ /* 0x000fe20000000000 */
[----:B------:R-:W-:Y:S02]  /*1860*/  WARPGROUP.DEPBAR.LE gsb0, 0x0 ;  /* 0x00008000000079c5 */ /* 0x000fe40000010000 */
        /* <DEDUP_REMOVED lines=8> */
[----:B------:R-:W-:Y:S03]  /*18f0*/  IGMMA.64x256x32.S8.S8 R24, gdesc[UR4], R24, gsb0 ;  /* 0x06600000041879f1 */ /* 0x000fe60008041018 */
[----:B------:R-:W-:Y:S02]  /*1900*/  WARPGROUP.DEPBAR.LE gsb0, 0x0 ;  /* 0x00008000000079c5 */ /* 0x000fe40000010000 */
[----:B------:R-:W-:Y:S05]  /*1910*/  @!P2 BRA `(.L_x_21) ;  /* 0x000000040010a947 */ /* 0x000fea0003800000 */
[----:B------:R-:W-:Y:S01]  /*1920*/  UIADD3 UR4, UR38, 0x1, URZ ;  /* 0x0000000126047890 */ /* 0x000fe2000fffe03f */
[----:B-12---:R-:W-:Y:S01]  /*1930*/  IMAD.U32 R0, RZ, RZ, UR43 ;  /* 0x0000002bff007e24 */ /* 0x006fe2000f8e00ff */
[----:B------:R-:W-:Y:S02]  /*1940*/  UMOV UR11, UR38 ;  /* 0x00000026000b7c82 */ /* 0x000fe40008000000 */
[----:B------:R-:W-:-:S04]  /*1950*/  UISETP.NE.AND UP0, UPT, UR4, 0x5, UPT ;  /* 0x000000050400788c */ /* 0x000fc8000bf05270 */
[----:B------:R-:W-:Y:S02]  /*1960*/  USEL UR5, URZ, 0x1, UP0 ;  /* 0x000000013f057887 */ /* 0x000fe40008000000 */
[----:B------:R-:W-:Y:S02]  /*1970*/  USEL UR10, UR4, URZ, UP0 ;  /* 0x0000003f040a7287 */ /* 0x000fe40008000000 */
[----:B------:R-:W-:-:S06]  /*1980*/  ULOP3.LUT UR5, UR39, UR5, URZ, 0x3c, !UPT ;  /* 0x0000000527057292 */ /* 0x000fcc000f8e3c3f */
[----:B------:R-:W-:-:S07]  /*1990*/  IMAD.U32 R5, RZ, RZ, UR5 ;  /* 0x00000005ff057e24 */ /* 0x000fce000f8e00ff */
.L_x_28:
[----:B-12---:R-:W-:Y:S05]  /*19a0*/  @!P0 BRA `(.L_x_22) ;  /* 0x0000000000048947 */ /* 0x006fea0003800000 */
[----:B------:R-:W-:Y:S01]  /*19b0*/  BPT.TRAP 0x1 ;  /* 0x000000040000795c */ /* 0x000fe20000300000 */
.L_x_22:
[----:B------:R-:W-:Y:S01]  /*19c0*/  ULEA UR4, UR10, UR41, 0x3 ;  /* 0x000000290a047291 */ /* 0x000fe2000f8e183f */
[----:B------:R-:W-:-:S08]  /*19d0*/  SHF.L.U32 R3, R5, 0x1f, RZ ;  /* 0x0000001f05037819 */ /* 0x000fd000000006ff */
[----:B------:R1:W2:Y:S01]  /*19e0*/  SYNCS.PHASECHK.TRANS64.TRYWAIT P1, [UR4], R3 ;  /* 0x00000003ff0075a7 */ /* 0x0002a20008020144 */
[----:B------:R-:W-:Y:S05]  /*19f0*/  @!P0 BRA `(.L_x_23) ;  /* 0x0000000000048947 */ /* 0x000fea0003800000 */
[----:B------:R-:W-:Y:S01]  /*1a00*/  BPT.TRAP 0x1 ;  /* 0x000000040000795c */ /* 0x000fe20000300000 */
.L_x_23:
[----:B--2---:R-:W-:Y:S05]  /*1a10*/  @P1 BRA `(.L_x_24) ;  /* 0x0000000000081947 */ /* 0x004fea0003800000 */
[----:B------:R-:W2:Y:S02]  /*1a20*/  SYNCS.PHASECHK.TRANS64.TRYWAIT P1, [UR4], R3 ;  /* 0x00000003ff0075a7 */ /* 0x000ea40008020144 */
[----:B--2---:R-:W-:Y:S05]  /*1a30*/  @!P1 BRA `(.L_x_25) ;  /* 0x0000008000289947 */ /* 0x004fea0003800000 */
.L_x_24:
[----:B------:R-:W-:Y:S01]  /*1a40*/  ULEA UR12, UR10, UR8, 0x9 ;  /* 0x000000080a0c7291 */ /* 0x000fe2000f8e483f */
[----:B------:R-:W-:Y:S01]  /*1a50*/  WARPGROUP.ARRIVE ;  /* 0x00000000000079c5 */ /* 0x000fe20000000000 */
[----:B------:R-:W-:Y:S01]  /*1a60*/  ULEA UR13, UR10, UR9, 0xb ;  /* 0x000000090a0d7291 */ /* 0x000fe2000f8e583f */
[----:B------:R-:W-:Y:S01]  /*1a70*/  UMOV UR5, 0x40000040 ;  /* 0x4000004000057882 */ /* 0x000fe20000000000 */
[----:B------:R-:W-:-:S03]  /*1a80*/  UMOV UR7, 0x40000040 ;  /* 0x4000004000077882 */ /* 0x000fc60000000000 */
[----:B------:R-:W-:Y:S02]  /*1a90*/  UMOV UR4, UR12 ;  /* 0x0000000c00047c82 */ /* 0x000fe40008000000 */
[----:B------:R-:W-:Y:S02]  /*1aa0*/  UMOV UR6, UR13 ;  /* 0x0000000d00067c82 */ /* 0x000fe40008000000 */
[----:B------:R-:W-:Y:S01]  /*1ab0*/  IGMMA.64x256x32.S8.S8 R24, gdesc[UR4], R24, gsb0 ;  /* 0x06600000041879f1 */ /* 0x000fe20008041018 */
        /* <DEDUP_REMOVED lines=23> */
[----:B------:R-:W-:Y:S01]  /*1c30*/  BPT.TRAP 0x1 ;  /* 0x000000040000795c */ /* 0x000fe20000300000 */
.L_x_26:
[----:B------:R-:W-:Y:S01]  /*1c40*/  ULEA UR4, UR11, UR41, 0x3 ;  /* 0x000000290b047291 */ /* 0x000fe2000f8e183f */
[----:B------:R-:W-:-:S03]  /*1c50*/  ISETP.GT.U32.AND P1, PT, R16, 0x1, PT ;  /* 0x000000011000780c */ /* 0x000fc60003f24070 */
[----:B------:R-:W-:-:S04]  /*1c60*/  UIADD3 UR4, UR4, 0x28, URZ ;  /* 0x0000002804047890 */ /* 0x000fc8000fffe03f */
[----:B------:R-:W-:-:S09]  /*1c70*/  UPRMT UR4, URZ, 0x654, UR4 ;  /* 0x000006543f047896 */ /* 0x000fd20008000004 */
[----:B------:R-:W-:Y:S01]  /*1c80*/  SYNCS.ARRIVE.TRANS64.RED.A1T0 RZ, [UR4], RZ ;  /* 0x000000ffffff79a7 */ /* 0x000fe20008100404 */
[----:B------:R-:W-:Y:S05]  /*1c90*/  @P1 BRA `(.L_x_27) ;  /* 0x0000000000041947 */ /* 0x000fea0003800000 */
[----:B------:R-:W-:Y:S01]  /*1ca0*/  BPT.TRAP 0x1 ;  /* 0x000000040000795c */ /* 0x000fe20000300000 */
.L_x_27:
[----:B------:R-:W-:Y:S01]  /*1cb0*/  UIADD3 UR10, UR10, 0x1, URZ ;  /* 0x000000010a0a7890 */ /* 0x000fe2000fffe03f */
[C---:B------:R-:W-:Y:S01]  /*1cc0*/  ISETP.GT.AND P1, PT, R0.reuse, 0x1, PT ;  /* 0x000000010000780c */ /* 0x040fe20003f24270 */
[----:B------:R-:W-:Y:S01]  /*1cd0*/  UIADD3 UR11, UR11, 0x1, URZ ;  /* 0x000000010b0b7890 */ /* 0x000fe2000fffe03f */
[----:B------:R-:W-:Y:S01]  /*1ce0*/  VIADD R0, R0, 0xffffffff ;  /* 0xffffffff00007836 */ /* 0x000fe20000000000 */
[----:B------:R-:W-:Y:S02]  /*1cf0*/  UISETP.NE.AND UP0, UPT, UR10, 0x5, UPT ;  /* 0x000000050a00788c */ /* 0x000fe4000bf05270 */
[----:B------:R-:W-:Y:S02]  /*1d00*/  UISETP.NE.AND UP1, UPT, UR11, 0x5, UPT ;  /* 0x000000050b00788c */ /* 0x000fe4000bf25270 */
[----:B------:R-:W-:Y:S02]  /*1d10*/  USEL UR4, URZ, 0x1, UP0 ;  /* 0x000000013f047887 */ /* 0x000fe40008000000 */
[----:B------:R-:W-:-:S02]  /*1d20*/  USEL UR10, UR10, URZ, UP0 ;  /* 0x0000003f0a0a7287 */ /* 0x000fc40008000000 */
[----:B------:R-:W-:Y:S02]  /*1d30*/  USEL UR11, UR11, URZ, UP1 ;  /* 0x0000003f0b0b7287 */ /* 0x000fe40008800000 */
[----:B------:R-:W-:Y:S01]  /*1d40*/  LOP3.LUT R5, R5, UR4, RZ, 0x3c, !PT ;  /* 0x0000000405057c12 */ /* 0x000fe2000f8e3cff */
[----:B------:R-:W-:Y:S09]  /*1d50*/  @P1 BRA `(.L_x_28) ;  /* 0xfffffffc00101947 */ /* 0x000ff2000383ffff */
.L_x_21:
[----:B-12---:R-:W1:Y:S01]  /*1d60*/  LDC R0, c[0x0][0x28c] ;  /* 0x0000a300ff007b82 */ /* 0x006e620000000800 */
[----:B------:R2:W-:Y:S01]  /*1d70*/  SYNCS.ARRIVE.TRANS64.A1T0 RZ, [R158+UR45], RZ ;  /* 0x000000ff9eff79a7 */ /* 0x0005e2000810002d */
[----:B-1----:R-:W-:-:S13]  /*1d80*/  ISETP.GE.AND P1, PT, R0, 0x1, PT ;  /* 0x000000010000780c */ /* 0x002fda0003f26270 */
[----:B--2---:R-:W-:Y:S05]  /*1d90*/  @!P1 BRA `(.L_x_29) ;  /* 0x0000000000349947 */ /* 0x004fea0003800000 */
[----:B------:R-:W-:Y:S05]  /*1da0*/  @!P0 BRA `(.L_x_30) ;  /* 0x0000000000048947 */ /* 0x000fea0003800000 */
[----:B------:R-:W-:Y:S01]  /*1db0*/  BPT.TRAP 0x1 ;  /* 0x000000040000795c */ /* 0x000fe20000300000 */
.L_x_30:
[----:B------:R-:W-:Y:S01]  /*1dc0*/  UIADD3 UR6, UR43, UR38, URZ ;  /* 0x000000262b067290 */ /* 0x000fe2000fffe03f */
[----:B------:R-:W-:-:S03]  /*1dd0*/  ISETP.GT.U32.AND P0, PT, R16, 0x1, PT ;  /* 0x000000011000780c */ /* 0x000fc60003f04070 */
[----:B------:R-:W-:-:S04]  /*1de0*/  UIMAD.WIDE.U32 UR4, UR6, -0x33333333, URZ ;  /* 0xcccccccd060478a5 */ /* 0x000fc8000f8e003f */
[----:B------:R-:W-:-:S04]  /*1df0*/  USHF.R.U32.HI UR4, URZ, 0x2, UR5 ;  /* 0x000000023f047899 */ /* 0x000fc80008011605 */
[----:B------:R-:W-:-:S04]  /*1e00*/  UIMAD UR6, UR4, -0x5, UR6 ;  /* 0xfffffffb040678a4 */ /* 0x000fc8000f8e0206 */
[----:B------:R-:W-:-:S04]  /*1e10*/  ULEA UR6, UR6, UR41, 0x3 ;  /* 0x0000002906067291 */ /* 0x000fc8000f8e183f */
[----:B------:R-:W-:-:S04]  /*1e20*/  UIADD3 UR6, UR6, 0x28, URZ ;  /* 0x0000002806067890 */ /* 0x000fc8000fffe03f */
[----:B------:R-:W-:-:S09]  /*1e30*/  UPRMT UR6, URZ, 0x654, UR6 ;  /* 0x000006543f067896 */ /* 0x000fd20008000006 */
[----:B------:R-:W-:Y:S01]  /*1e40*/  SYNCS.ARRIVE.TRANS64.RED.A1T0 RZ, [UR6], RZ ;  /* 0x000000ffffff79a7 */ /* 0x000fe20008100406 */
[----:B------:R-:W-:Y:S05]  /*1e50*/  @P0 BRA `(.L_x_29) ;  /* 0x0000000000040947 */ /* 0x000fea0003800000 */
[----:B------:R-:W-:Y:S01]  /*1e60*/  BPT.TRAP 0x1 ;  /* 0x000000040000795c */ /* 0x000fe20000300000 */
.L_x_29:
[----:B------:R-:W-:Y:S01]  /*1e70*/  SHF.L.U32 R0, R163, 0x1f, RZ ;  /* 0x0000001fa3007819 */ /* 0x000fe200000006ff */
[----:B------:R-:W-:Y:S01]  /*1e80*/  UIADD3 UR38, UR44, UR38, URZ ;  /* 0x000000262c267290 */ /* 0x000fe2000fffe03f */
[----:B------:R-:W1:Y:S01]  /*1e90*/  LDC R7, c[0x0][0x288] ;  /* 0x0000a200ff077b82 */ /* 0x000e620000000800 */
[----:B------:R-:W-:Y:S01]  /*1ea0*/  UISETP.GE.U32.AND UP1, UPT, UR44, 0x5, UPT ;  /* 0x000000052c00788c */ /* 0x000fe2000bf26070 */
[----:B------:R-:W-:Y:S01]  /*1eb0*/  IMAD.SHL.U32 R8, R156, 0x2, RZ ;  /* 0x000000029c087824 */ /* 0x000fe200078e00ff */
[----:B------:R-:W-:Y:S02]  /*1ec0*/  UISETP.GT.U32.AND UP0, UPT, UR38, 0x4, UPT ;  /* 0x000000042600788c */ /* 0x000fe4000bf04070 */
[----:B------:R-:W-:Y:S02]  /*1ed0*/  UIMAD.WIDE.U32 UR4, UR38, -0x33333333, URZ ;  /* 0xcccccccd260478a5 */ /* 0x000fe4000f8e003f */
[----:B------:R-:W-:Y:S01]  /*1ee0*/  UISETP.LT.U32.AND UP0, UPT, UR44, 0x5, UP0 ;  /* 0x000000052c00788c */ /* 0x000fe20008701070 */
[----:B------:R-:W2:Y:S01]  /*1ef0*/  SYNCS.PHASECHK.TRANS64.TRYWAIT P0, [R159+UR42+0x10], R0 ;  /* 0x000010009f0075a7 */ /* 0x000ea2000800016a */
[----:B------:R-:W-:Y:S01]  /*1f00*/  USHF.R.U32.HI UR4, URZ, 0x2, UR5 ;  /* 0x000000023f047899 */ /* 0x000fe20008011605 */
[----:B------:R-:W-:Y:S01]  /*1f10*/  SHF.R.S32.HI R9, RZ, 0x1f, R8 ;  /* 0x0000001fff097819 */ /* 0x000fe20000011408 */
[----:B------:R-:W-:-:S02]  /*1f20*/  USEL UR6, URZ, 0x1, !UP0 ;  /* 0x000000013f067887 */ /* 0x000fc4000c000000 */
[----:B------:R-:W-:Y:S02]  /*1f30*/  UIMAD UR38, UR4, -0x5, UR38 ;  /* 0xfffffffb042678a4 */ /* 0x000fe4000f8e0226 */
[----:B------:R-:W-:-:S04]  /*1f40*/  ULOP3.LUT UR39, UR39, UR6, URZ, 0x3c, !UPT ;  /* 0x0000000627277292 */ /* 0x000fc8000f8e3c3f */
[----:B------:R-:W-:Y:S01]  /*1f50*/  @UP1 ULOP3.LUT UR39, UR39, 0x1, UR4, 0x78, !UPT ;  /* 0x0000000127271892 */ /* 0x000fe2000f8e7804 */
[----:B-12---:R-:W-:Y:S11]  /*1f60*/  @!P0 BRA `(.L_x_31) ;  /* 0x0000007800f48947 */ /* 0x006ff60003800000 */
.L_x_318:
[----:B-1----:R-:W-:Y:S01]  /*1f70*/  IMAD.SHL.U32 R0, R19, 0x40, RZ ;  /* 0x0000004013007824 */ /* 0x002fe200078e00ff */
[----:B------:R-:W-:Y:S01]  /*1f80*/  ULDC UR6, c[0x0][0x284] ;  /* 0x0000a10000067ab9 */ /* 0x000fe20000000800 */
[----:B------:R-:W-:Y:S01]  /*1f90*/  IMAD.SHL.U32 R22, R22, 0x100, RZ ;  /* 0x0000010016167824 */ /* 0x000fe200078e00ff */
[----:B------:R-:W-:Y:S01]  /*1fa0*/  SHF.R.S32.HI R15, RZ, 0x1f, R2 ;  /* 0x0000001fff0f7819 */ /* 0x000fe20000011402 */
[----:B------:R-:W-:Y:S01]  /*1fb0*/  ULDC.64 UR4, c[0x0][0x5d0] ;  /* 0x0001740000047ab9 */ /* 0x000fe20000000a00 */
[----:B------:R-:W-:Y:S01]  /*1fc0*/  ISETP.GE.AND P0, PT, R0, UR6, PT ;  /* 0x0000000600007c0c */ /* 0x000fe2000bf06270 */
[----:B------:R-:W-:Y:S01]  /*1fd0*/  IMAD.WIDE.U32 R4, R2, UR4, R8 ;  /* 0x0000000402047c25 */ /* 0x000fe2000f8e0008 */
[----:B------:R-:W-:Y:S02]  /*1fe0*/  SHF.R.S32.HI R14, RZ, 0x1f, R22 ;  /* 0x0000001fff0e7819 */ /* 0x000fe40000011416 */
[C---:B------:R-:W-:Y:S01]  /*1ff0*/  ISETP.GE.OR P0, PT, R22.reuse, R7, P0 ;  /* 0x000000071600720c */ /* 0x040fe20000706670 */
[----:B------:R-:W-:Y:S01]  /*2000*/  IMAD R3, R15, UR4, RZ ;  /* 0x000000040f037c24 */ /* 0x000fe2000f8e02ff */
[----:B------:R-:W-:-:S03]  /*2010*/  IADD3 R4, P1, R22, R4, RZ ;  /* 0x0000000416047210 */ /* 0x000fc60007f3e0ff */
[----:B------:R-:W-:-:S05]  /*2020*/  IMAD R3, R2, UR5, R3 ;  /* 0x0000000502037c24 */ /* 0x000fca000f8e0203 */
[----:B------:R-:W-:-:S03]  /*2030*/  IADD3.X R5, R14, R5, R3, P1, !PT ;  /* 0x000000050e057210 */ /* 0x000fc60000ffe403 */
[----:B------:R-:W-:Y:S05]  /*2040*/  @P0 BRA `(.L_x_32) ;  /* 0x0000006000b00947 */ /* 0x000fea0003800000 */
[----:B0-----:R-:W0:Y:S01]  /*2050*/  LDC.64 R12, c[0x0][0x5c8] ;  /* 0x00017200ff0c7b82 */ /* 0x001e220000000a00 */
[----:B------:R-:W-:Y:S01]  /*2060*/  IMAD.WIDE R10, R19, 0x40, R154 ;  /* 0x00000040130a7825 */ /* 0x000fe200078e029a */
[----:B------:R-:W-:Y:S01]  /*2070*/  ULDC.64 UR4, c[0x0][0x5c0] ;  /* 0x0001700000047ab9 */ /* 0x000fe20000000a00 */
[----:B------:R-:W-:Y:S02]  /*2080*/  BSSY B0, `(.L_x_32) ;  /* 0x0000628000007945 */ /* 0x000fe40003800000 */
[----:B------:R-:W-:Y:S02]  /*2090*/  IMAD.IADD R19, R161, 0x1, -R0 ;  /* 0x00000001a1137824 */ /* 0x000fe400078e0a00 */
[-C--:B0-----:R-:W-:Y:S02]  /*20a0*/  IMAD R3, R11, R12.reuse, RZ ;  /* 0x0000000c0b037224 */ /* 0x081fe400078e02ff */
[----:B------:R-:W-:-:S04]  /*20b0*/  IMAD.WIDE.U32 R4, R10, R12, R4 ;  /* 0x0000000c0a047225 */ /* 0x000fc800078e0004 */
[----:B------:R-:W-:Y:S01]  /*20c0*/  IMAD R3, R10, R13, R3 ;  /* 0x0000000d0a037224 */ /* 0x000fe200078e0203 */
[----:B------:R-:W-:-:S03]  /*20d0*/  IADD3 R4, P0, R4, UR4, RZ ;  /* 0x0000000404047c10 */ /* 0x000fc6000ff1e0ff */
[----:B------:R-:W-:Y:S01]  /*20e0*/  IMAD.IADD R3, R5, 0x1, R3 ;  /* 0x0000000105037824 */ /* 0x000fe200078e0203 */
[----:B------:R-:W-:-:S04]  /*20f0*/  LEA R6, P1, R12, R4, 0x3 ;  /* 0x000000040c067211 */ /* 0x000fc800078218ff */
[----:B------:R-:W-:Y:S01]  /*2100*/  IADD3.X R5, R3, UR5, RZ, P0, !PT ;  /* 0x0000000503057c10 */ /* 0x000fe200087fe4ff */
[----:B------:R-:W-:Y:S01]  /*2110*/  IMAD R3, R156, -0x2, R7 ;  /* 0xfffffffe9c037824 */ /* 0x000fe200078e0207 */
[----:B-----5:R-:W-:Y:S02]  /*2120*/  ISETP.NE.AND P0, PT, R152, RZ, PT ;  /* 0x000000ff9800720c */ /* 0x020fe40003f05270 */
[----:B------:R-:W-:Y:S01]  /*2130*/  LEA.HI.X R7, R12, R5, R13, 0x3, P1 ;  /* 0x000000050c077211 */ /* 0x000fe200008f1c0d */
[----:B------:R-:W-:-:S10]  /*2140*/  IMAD.IADD R0, R3, 0x1, -R22 ;  /* 0x0000000103007824 */ /* 0x000fd400078e0a16 */
[----:B------:R-:W-:Y:S05]  /*2150*/  @!P0 BRA `(.L_x_33) ;  /* 0x0000004800608947 */ /* 0x000fea0003800000 */
[----:B------:R-:W0:Y:S01]  /*2160*/  LDC.64 R20, c[0x0][0x5b0] ;  /* 0x00016c00ff147b82 */ /* 0x000e220000000a00 */
[----:B------:R-:W-:Y:S01]  /*2170*/  ULDC.64 UR4, c[0x0][0x5b8] ;  /* 0x00016e0000047ab9 */ /* 0x000fe20000000a00 */
[----:B------:R-:W-:Y:S01]  /*2180*/  ISETP.GE.AND P1, PT, R19, 0x1, PT ;  /* 0x000000011300780c */ /* 0x000fe20003f26270 */
[----:B------:R-:W-:Y:S01]  /*2190*/  IMAD.WIDE.U32 R8, R2, UR4, R8 ;  /* 0x0000000402087c25 */ /* 0x000fe2000f8e0008 */
[----:B------:R-:W-:Y:S02]  /*21a0*/  BSSY B1, `(.L_x_34) ;  /* 0x000000e000017945 */ /* 0x000fe40003800000 */
[----:B------:R-:W-:Y:S01]  /*21b0*/  ISETP.LT.OR P5, PT, R0, 0x1, !P1 ;  /* 0x000000010000780c */ /* 0x000fe20004fa1670 */
[----:B------:R-:W-:Y:S01]  /*21c0*/  IMAD R3, R15, UR4, RZ ;  /* 0x000000040f037c24 */ /* 0x000fe2000f8e02ff */
[----:B------:R-:W1:Y:S01]  /*21d0*/  LDC.64 R164, c[0x0][0x5a8] ;  /* 0x00016a00ffa47b82 */ /* 0x000e620000000a00 */
[----:B------:R-:W-:Y:S02]  /*21e0*/  IADD3 R12, P0, R22, R8, RZ ;  /* 0x00000008160c7210 */ /* 0x000fe40007f1e0ff */
[----:B------:R-:W-:-:S05]  /*21f0*/  IMAD R3, R2, UR5, R3 ;  /* 0x0000000502037c24 */ /* 0x000fca000f8e0203 */
[----:B------:R-:W-:Y:S01]  /*2200*/  IADD3.X R13, R14, R9, R3, P0, !PT ;  /* 0x000000090e0d7210 */ /* 0x000fe200007fe403 */
[-C--:B0-----:R-:W-:Y:S02]  /*2210*/  IMAD R8, R11, R20.reuse, RZ ;  /* 0x000000140b087224 */ /* 0x081fe400078e02ff */
[----:B------:R-:W-:-:S04]  /*2220*/  IMAD.WIDE.U32 R2, R10, R20, R12 ;  /* 0x000000140a027225 */ /* 0x000fc800078e000c */
[----:B------:R-:W-:Y:S01]  /*2230*/  IMAD R15, R10, R21, R8 ;  /* 0x000000150a0f7224 */ /* 0x000fe200078e0208 */
[----:B-1----:R-:W-:-:S04]  /*2240*/  IADD3 R2, P0, R2, R164, RZ ;  /* 0x000000a402027210 */ /* 0x002fc80007f1e0ff */
[----:B------:R-:W-:Y:S01]  /*2250*/  IADD3.X R3, R165, R3, R15, P0, !PT ;  /* 0x00000003a5037210 */ /* 0x000fe200007fe40f */
[----:B------:R-:W-:Y:S08]  /*2260*/  @P5 BRA `(.L_x_35) ;  /* 0x0000000000045947 */ /* 0x000ff00003800000 */
[----:B------:R0:W5:Y:S02]  /*2270*/  LDG.E.U8 R162, desc[UR36][R2.64] ;  /* 0x0000002402a27981 */ /* 0x000164000c1e1100 */
.L_x_35:
[----:B------:R-:W-:Y:S05]  /*2280*/  BSYNC B1 ;  /* 0x0000000000017941 */ /* 0x000fea0003800000 */
.L_x_34:
[----:B-----5:R-:W-:Y:S01]  /*2290*/  LOP3.LUT R11, R162, 0xffff, RZ, 0xc0, !PT ;  /* 0x0000ffffa20b7812 */ /* 0x020fe200078ec0ff */
[C---:B------:R-:W-:Y:S01]  /*22a0*/  IMAD.SHL.U32 R8, R20.reuse, 0x8, RZ ;  /* 0x0000000814087824 */ /* 0x040fe200078e00ff */
[----:B------:R-:W-:Y:S01]  /*22b0*/  SHF.L.U64.HI R9, R20, 0x3, R21 ;  /* 0x0000000314097819 */ /* 0x000fe20000010215 */
[----:B------:R-:W-:Y:S01]  /*22c0*/  BSSY B1, `(.L_x_36) ;  /* 0x000000e000017945 */ /* 0x000fe20003800000 */
[----:B------:R-:W-:Y:S02]  /*22d0*/  PRMT R11, R11, 0x8880, RZ ;  /* 0x000088800b0b7816 */ /* 0x000fe400000000ff */
[----:B------:R-:W-:Y:S01]  /*22e0*/  ISETP.LT.OR P2, PT, R0, 0x2, !P1 ;  /* 0x000000020000780c */ /* 0x000fe20004f41670 */
[----:B------:R-:W-:Y:S01]  /*22f0*/  IMAD.WIDE.U32 R8, R10, R20, R8 ;  /* 0x000000140a087225 */ /* 0x000fe200078e0008 */
[----:B------:R-:W-:-:S03]  /*2300*/  ISETP.GE.AND P0, PT, R19, 0x9, PT ;  /* 0x000000091300780c */ /* 0x000fc60003f06270 */
[----:B------:R-:W-:Y:S01]  /*2310*/  IMAD R10, R11, R152, RZ ;  /* 0x000000980b0a7224 */ /* 0x000fe200078e02ff */
[----:B------:R-:W-:Y:S01]  /*2320*/  IADD3 R8, P3, P4, R12, R164, R8 ;  /* 0x000000a40c087210 */ /* 0x000fe20007c7e008 */
[----:B------:R-:W-:Y:S02]  /*2330*/  IMAD.IADD R14, R15, 0x1, R9 ;  /* 0x000000010f0e7824 */ /* 0x000fe400078e0209 */
[----:B------:R-:W-:-:S05]  /*2340*/  @!P5 IMAD R11, R24, R153, R10 ;  /* 0x00000099180bd224 */ /* 0x000fca00078e020a */
[----:B------:R1:W-:Y:S01]  /*2350*/  @!P5 STG.E.U8 desc[UR36][R4.64], R11 ;  /* 0x0000000b0400d986 */ /* 0x0003e2000c101124 */
[----:B------:R-:W-:Y:S05]  /*2360*/  @P2 BRA `(.L_x_37) ;  /* 0x00000000000c2947 */ /* 0x000fea0003800000 */
[----:B------:R-:W1:Y:S02]  /*2370*/  LDG.E.U8 R162, desc[UR36][R2.64+0x1] ;  /* 0x0000012402a27981 */ /* 0x000e64000c1e1100 */
[----:B-1----:R-:W-:-:S05]  /*2380*/  PRMT R11, R162, 0x8880, RZ ;  /* 0x00008880a20b7816 */ /* 0x002fca00000000ff */
[----:B------:R-:W-:-:S07]  /*2390*/  IMAD R10, R11, R152, RZ ;  /* 0x000000980b0a7224 */ /* 0x000fce00078e02ff */
.L_x_37:
[----:B------:R-:W-:Y:S05]  /*23a0*/  BSYNC B1 ;  /* 0x0000000000017941 */ /* 0x000fea0003800000 */
.L_x_36:
[C---:B------:R-:W-:Y:S01]  /*23b0*/  ISETP.LT.OR P5, PT, R0.reuse, 0x1, !P0 ;  /* 0x000000010000780c */ /* 0x040fe200047a1670 */
[----:B------:R-:W-:Y:S01]  /*23c0*/  @!P2 IMAD R25, R25, R153, R10 ;  /* 0x000000991919a224 */ /* 0x000fe200078e020a */
[----:B------:R-:W-:Y:S01]  /*23d0*/  BSSY B1, `(.L_x_38) ;  /* 0x000000a000017945 */ /* 0x000fe20003800000 */
[----:B------:R-:W-:Y:S02]  /*23e0*/  IADD3.X R9, R13, R165, R14, P3, P4 ;  /* 0x000000a50d097210 */ /* 0x000fe40001fe840e */
[C---:B------:R-:W-:Y:S01]  /*23f0*/  ISETP.LT.OR P3, PT, R0.reuse, 0x2, !P0 ;  /* 0x000000020000780c */ /* 0x040fe20004761670 */
[----:B------:R2:W-:Y:S01]  /*2400*/  @!P2 STG.E.U8 desc[UR36][R4.64+0x1], R25 ;  /* 0x000001190400a986 */ /* 0x0005e2000c101124 */
[C---:B------:R-:W-:Y:S02]  /*2410*/  ISETP.LT.OR P4, PT, R0.reuse, 0x9, !P1 ;  /* 0x000000090000780c */ /* 0x040fe40004f81670 */
[----:B------:R-:W-:-:S04]  /*2420*/  ISETP.LT.OR P2, PT, R0, 0xa, !P1 ;  /* 0x0000000a0000780c */ /* 0x000fc80004f41670 */
[----:B------:R-:W-:Y:S09]  /*2430*/  @P5 BRA `(.L_x_39) ;  /* 0x00000000000c5947 */ /* 0x000ff20003800000 */
[----:B------:R-:W1:Y:S02]  /*2440*/  LDG.E.U8 R162, desc[UR36][R8.64] ;  /* 0x0000002408a27981 */ /* 0x000e64000c1e1100 */
[----:B-1----:R-:W-:-:S05]  /*2450*/  PRMT R11, R162, 0x8880, RZ ;  /* 0x00008880a20b7816 */ /* 0x002fca00000000ff */
[----:B------:R-:W-:-:S07]  /*2460*/  IMAD R10, R11, R152, RZ ;  /* 0x000000980b0a7224 */ /* 0x000fce00078e02ff */
.L_x_39:
[----:B------:R-:W-:Y:S05]  /*2470*/  BSYNC B1 ;  /* 0x0000000000017941 */ /* 0x000fea0003800000 */
.L_x_38:
[----:B-1----:R-:W-:Y:S01]  /*2480*/  @!P5 IMAD R11, R26, R153, R10 ;  /* 0x000000991a0bd224 */ /* 0x002fe200078e020a */
[----:B------:R-:W-:Y:S04]  /*2490*/  BSSY B1, `(.L_x_40) ;  /* 0x0000006000017945 */ /* 0x000fe80003800000 */
[----:B------:R1:W-:Y:S01]  /*24a0*/  @!P5 STG.E.U8 desc[UR36][R6.64], R11 ;  /* 0x0000000b0600d986 */ /* 0x0003e2000c101124 */
[----:B------:R-:W-:Y:S05]  /*24b0*/  @P3 BRA `(.L_x_41) ;  /* 0x00000000000c3947 */ /* 0x000fea0003800000 */
[----:B------:R-:W1:Y:S02]  /*24c0*/  LDG.E.U8 R162, desc[UR36][R8.64+0x1] ;  /* 0x0000012408a27981 */ /* 0x000e64000c1e1100 */
[----:B-1----:R-:W-:-:S05]  /*24d0*/  PRMT R11, R162, 0x8880, RZ ;  /* 0x00008880a20b7816 */ /* 0x002fca00000000ff */
[----:B------:R-:W-:-:S07]  /*24e0*/  IMAD R10, R11, R152, RZ ;  /* 0x000000980b0a7224 */ /* 0x000fce00078e02ff */
.L_x_41:
[----:B------:R-:W-:Y:S05]  /*24f0*/  BSYNC B1 ;  /* 0x0000000000017941 */ /* 0x000fea0003800000 */
.L_x_40:
[----:B------:R-:W-:Y:S01]  /*2500*/  @!P3 IMAD R27, R27, R153, R10 ;  /* 0x000000991b1bb224 */ /* 0x000fe200078e020a */
[----:B------:R-:W-:Y:S04]  /*2510*/  BSSY B1, `(.L_x_42) ;  /* 0x0000006000017945 */ /* 0x000fe80003800000 */
[----:B------:R3:W-:Y:S01]  /*2520*/  @!P3 STG.E.U8 desc[UR36][R6.64+0x1], R27 ;  /* 0x0000011b0600b986 */ /* 0x0007e2000c101124 */
[----:B------:R-:W-:Y:S05]  /*2530*/  @P4 BRA `(.L_x_43) ;  /* 0x00000000000c4947 */ /* 0x000fea0003800000 */
[----:B------:R-:W1:Y:S02]  /*2540*/  LDG.E.U8 R162, desc[UR36][R2.64+0x8] ;  /* 0x0000082402a27981 */ /* 0x000e64000c1e1100 */
[----:B-1----:R-:W-:-:S05]  /*2550*/  PRMT R11, R162, 0x8880, RZ ;  /* 0x00008880a20b7816 */ /* 0x002fca00000000ff */
[----:B------:R-:W-:-:S07]  /*2560*/  IMAD R10, R11, R152, RZ ;  /* 0x000000980b0a7224 */ /* 0x000fce00078e02ff */
.L_x_43:
[----:B------:R-:W-:Y:S05]  /*2570*/  BSYNC B1 ;  /* 0x0000000000017941 */ /* 0x000fea0003800000 */
.L_x_42:
[----:B-1----:R-:W-:Y:S01]  /*2580*/  @!P4 IMAD R11, R28, R153, R10 ;  /* 0x000000991c0bc224 */ /* 0x002fe200078e020a */
[----:B------:R-:W-:Y:S04]  /*2590*/  BSSY B1, `(.L_x_44) ;  /* 0x0000006000017945 */ /* 0x000fe80003800000 */
[----:B------:R1:W-:Y:S01]  /*25a0*/  @!P4 STG.E.U8 desc[UR36][R4.64+0x8], R11 ;  /* 0x0000080b0400c986 */ /* 0x0003e2000c101124 */
[----:B------:R-:W-:Y:S05]  /*25b0*/  @P2 BRA `(.L_x_45) ;  /* 0x00000000000c2947 */ /* 0x000fea0003800000 */
[----:B------:R-:W1:Y:S02]  /*25c0*/  LDG.E.U8 R162, desc[UR36][R2.64+0x9] ;  /* 0x0000092402a27981 */ /* 0x000e64000c1e1100 */
[----:B-1----:R-:W-:-:S05]  /*25d0*/  PRMT R11, R162, 0x8880, RZ ;  /* 0x00008880a20b7816 */ /* 0x002fca00000000ff */
[----:B------:R-:W-:-:S07]  /*25e0*/  IMAD R10, R11, R152, RZ ;  /* 0x000000980b0a7224 */ /* 0x000fce00078e02ff */
.L_x_45:
[----:B------:R-:W-:Y:S05]  /*25f0*/  BSYNC B1 ;  /* 0x0000000000017941 */ /* 0x000fea0003800000 */
.L_x_44:
[C---:B------:R-:W-:Y:S01]  /*2600*/  ISETP.LT.OR P4, PT, R0.reuse, 0x9, !P0 ;  /* 0x000000090000780c */ /* 0x040fe20004781670 */
[----:B------:R-:W-:Y:S01]  /*2610*/  @!P2 IMAD R29, R29, R153, R10 ;  /* 0x000000991d1da224 */ /* 0x000fe200078e020a */
[----:B------:R-:W-:Y:S01]  /*2620*/  BSSY B1, `(.L_x_46) ;  /* 0x0000009000017945 */ /* 0x000fe20003800000 */
[C---:B------:R-:W-:Y:S02]  /*2630*/  ISETP.LT.OR P3, PT, R0.reuse, 0xa, !P0 ;  /* 0x0000000a0000780c */ /* 0x040fe40004761670 */
[C---:B------:R-:W-:Y:S01]  /*2640*/  ISETP.LT.OR P5, PT, R0.reuse, 0x11, !P1 ;  /* 0x000000110000780c */ /* 0x040fe20004fa1670 */
[----:B------:R4:W-:Y:S01]  /*2650*/  @!P2 STG.E.U8 desc[UR36][R4.64+0x9], R29 ;  /* 0x0000091d0400a986 */ /* 0x0009e2000c101124 */
[----:B------:R-:W-:-:S06]  /*2660*/  ISETP.LT.OR P2, PT, R0, 0x12, !P1 ;  /* 0x000000120000780c */ /* 0x000fcc0004f41670 */
[----:B------:R-:W-:Y:S07]  /*2670*/  @P4 BRA `(.L_x_47) ;  /* 0x00000000000c4947 */ /* 0x000fee0003800000 */
[----:B------:R-:W1:Y:S02]  /*2680*/  LDG.E.U8 R162, desc[UR36][R8.64+0x8] ;  /* 0x0000082408a27981 */ /* 0x000e64000c1e1100 */
[----:B-1----:R-:W-:-:S05]  /*2690*/  PRMT R11, R162, 0x8880, RZ ;  /* 0x00008880a20b7816 */ /* 0x002fca00000000ff */
[----:B------:R-:W-:-:S07]  /*26a0*/  IMAD R10, R11, R152, RZ ;  /* 0x000000980b0a7224 */ /* 0x000fce00078e02ff */
.L_x_47:
[----:B------:R-:W-:Y:S05]  /*26b0*/  BSYNC B1 ;  /* 0x0000000000017941 */ /* 0x000fea0003800000 */
.L_x_46:
[----:B-1----:R-:W-:Y:S01]  /*26c0*/  @!P4 IMAD R11, R30, R153, R10 ;  /* 0x000000991e0bc224 */ /* 0x002fe200078e020a */
[----:B------:R-:W-:Y:S04]  /*26d0*/  BSSY B1, `(.L_x_48) ;  /* 0x0000006000017945 */ /* 0x000fe80003800000 */
[----:B------:R1:W-:Y:S01]  /*26e0*/  @!P4 STG.E.U8 desc[UR36][R6.64+0x8], R11 ;  /* 0x0000080b0600c986 */ /* 0x0003e2000c101124 */
[----:B------:R-:W-:Y:S05]  /*26f0*/  @P3 BRA `(.L_x_49) ;  /* 0x00000000000c3947 */ /* 0x000fea0003800000 */
[----:B------:R-:W1:Y:S02]  /*2700*/  LDG.E.U8 R162, desc[UR36][R8.64+0x9] ;  /* 0x0000092408a27981 */ /* 0x000e64000c1e1100 */
[----:B-1----:R-:W-:-:S05]  /*2710*/  PRMT R11, R162, 0x8880, RZ ;  /* 0x00008880a20b7816 */ /* 0x002fca00000000ff */
[----:B------:R-:W-:-:S07]  /*2720*/  IMAD R10, R11, R152, RZ ;  /* 0x000000980b0a7224 */ /* 0x000fce00078e02ff */
.L_x_49:
[----:B------:R-:W-:Y:S05]  /*2730*/  BSYNC B1 ;  /* 0x0000000000017941 */ /* 0x000fea0003800000 */
.L_x_48:
[----:B------:R-:W-:Y:S01]  /*2740*/  @!P3 IMAD R31, R31, R153, R10 ;  /* 0x000000991f1fb224 */ /* 0x000fe200078e020a */
[----:B------:R-:W-:Y:S04]  /*2750*/  BSSY B1, `(.L_x_50) ;  /* 0x0000006000017945 */ /* 0x000fe80003800000 */
[----:B------:R0:W-:Y:S01]  /*2760*/  @!P3 STG.E.U8 desc[UR36][R6.64+0x9], R31 ;  /* 0x0000091f0600b986 */ /* 0x0001e2000c101124 */
[----:B------:R-:W-:Y:S05]  /*2770*/  @P5 BRA `(.L_x_51) ;  /* 0x00000000000c5947 */ /* 0x000fea0003800000 */
[----:B------:R-:W1:Y:S02]  /*2780*/  LDG.E.U8 R162, desc[UR36][R2.64+0x10] ;  /* 0x0000102402a27981 */ /* 0x000e64000c1e1100 */
[----:B-1----:R-:W-:-:S05]  /*2790*/  PRMT R11, R162, 0x8880, RZ ;  /* 0x00008880a20b7816 */ /* 0x002fca00000000ff */
[----:B------:R-:W-:-:S07]  /*27a0*/  IMAD R10, R11, R152, RZ ;  /* 0x000000980b0a7224 */ /* 0x000fce00078e02ff */
.L_x_51:
[----:B------:R-:W-:Y:S05]  /*27b0*/  BSYNC B1 ;  /* 0x0000000000017941 */ /* 0x000fea0003800000 */
.L_x_50:
[----:B-1----:R-:W-:Y:S01]  /*27c0*/  @!P5 IMAD R11, R32, R153, R10 ;  /* 0x00000099200bd224 */ /* 0x002fe200078e020a */
[----:B------:R-:W-:Y:S04]  /*27d0*/  BSSY B1, `(.L_x_52) ;  /* 0x0000006000017945 */ /* 0x000fe80003800000 */
[----:B------:R1:W-:Y:S01]  /*27e0*/  @!P5 STG.E.U8 desc[UR36][R4.64+0x10], R11 ;  /* 0x0000100b0400d986 */ /* 0x0003e2000c101124 */
[----:B------:R-:W-:Y:S05]  /*27f0*/  @P2 BRA `(.L_x_53) ;  /* 0x00000000000c2947 */ /* 0x000fea0003800000 */
[----:B------:R-:W1:Y:S02]  /*2800*/  LDG.E.U8 R162, desc[UR36][R2.64+0x11] ;  /* 0x0000112402a27981 */ /* 0x000e64000c1e1100 */
[----:B-1----:R-:W-:-:S05]  /*2810*/  PRMT R11, R162, 0x8880, RZ ;  /* 0x00008880a20b7816 */ /* 0x002fca00000000ff */
[----:B------:R-:W-:-:S07]  /*2820*/  IMAD R10, R11, R152, RZ ;  /* 0x000000980b0a7224 */ /* 0x000fce00078e02ff */
.L_x_53:
[----:B------:R-:W-:Y:S05]  /*2830*/  BSYNC B1 ;  /* 0x0000000000017941 */ /* 0x000fea0003800000 */
.L_x_52:
        /* <DEDUP_REMOVED lines=11> */
.L_x_55:
[----:B------:R-:W-:Y:S05]  /*28f0*/  BSYNC B1 ;  /* 0x0000000000017941 */ /* 0x000fea0003800000 */
.L_x_54:
[----:B-1----:R-:W-:Y:S01]  /*2900*/  @!P4 IMAD R11, R34, R153, R10 ;  /* 0x00000099220bc224 */ /* 0x002fe200078e020a */
[----:B------:R-:W-:Y:S04]  /*2910*/  BSSY B1, `(.L_x_56) ;  /* 0x0000006000017945 */ /* 0x000fe80003800000 */
[----:B------:R1:W-:Y:S01]  /*2920*/  @!P4 STG.E.U8 desc[UR36][R6.64+0x10], R11 ;  /* 0x0000100b0600c986 */ /* 0x0003e2000c101124 */
[----:B------:R-:W-:Y:S05]  /*2930*/  @P3 BRA `(.L_x_57) ;  /* 0x00000000000c3947 */ /* 0x000fea0003800000 */
[----:B------:R-:W1:Y:S02]  /*2940*/  LDG.E.U8 R162, desc[UR36][R8.64+0x11] ;  /* 0x0000112408a27981 */ /* 0x000e64000c1e1100 */
[----:B-1----:R-:W-:-:S05]  /*2950*/  PRMT R11, R162, 0x8880, RZ ;  /* 0x00008880a20b7816 */ /* 0x002fca00000000ff */
[----:B------:R-:W-:-:S07]  /*2960*/  IMAD R10, R11, R152, RZ ;  /* 0x000000980b0a7224 */ /* 0x000fce00078e02ff */
.L_x_57:
[----:B------:R-:W-:Y:S05]  /*2970*/  BSYNC B1 ;  /* 0x0000000000017941 */ /* 0x000fea0003800000 */
.L_x_56:
[----:B------:R-:W-:Y:S01]  /*2980*/  @!P3 IMAD R35, R35, R153, R10 ;  /* 0x000000992323b224 */ /* 0x000fe200078e020a */
[----:B------:R-:W-:Y:S04]  /*2990*/  BSSY B1, `(.L_x_58) ;  /* 0x0000006000017945 */ /* 0x000fe80003800000 */
[----:B------:R0:W-:Y:S01]  /*29a0*/  @!P3 STG.E.U8 desc[UR36][R6.64+0x11], R35 ;  /* 0x000011230600b986 */ /* 0x0001e2000c101124 */
[----:B------:R-:W-:Y:S05]  /*29b0*/  @P5 BRA `(.L_x_59) ;  /* 0x00000000000c5947 */ /* 0x000fea0003800000 */
[----:B------:R-:W1:Y:S02]  /*29c0*/  LDG.E.U8 R162, desc[UR36][R2.64+0x18] ;  /* 0x0000182402a27981 */ /* 0x000e64000c1e1100 */
[----:B-1----:R-:W-:-:S05]  /*29d0*/  PRMT R11, R162, 0x8880, RZ ;  /* 0x00008880a20b7816 */ /* 0x002fca00000000ff */
[----:B------:R-:W-:-:S07]  /*29e0*/  IMAD R10, R11, R152, RZ ;  /* 0x000000980b0a7224 */ /* 0x000fce00078e02ff */
.L_x_59:
[----:B------:R-:W-:Y:S05]  /*29f0*/  BSYNC B1 ;  /* 0x0000000000017941 */ /* 0x000fea0003800000 */
.L_x_58:
[----:B-1----:R-:W-:Y:S01]  /*2a00*/  @!P5 IMAD R11, R36, R153, R10 ;  /* 0x00000099240bd224 */ /* 0x002fe200078e020a */
[----:B------:R-:W-:Y:S04]  /*2a10*/  BSSY B1, `(.L_x_60) ;  /* 0x0000006000017945 */ /* 0x000fe80003800000 */
[----:B------:R1:W-:Y:S01]  /*2a20*/  @!P5 STG.E.U8 desc[UR36][R4.64+0x18], R11 ;  /* 0x0000180b0400d986 */ /* 0x0003e2000c101124 */
[----:B------:R-:W-:Y:S05]  /*2a30*/  @P2 BRA `(.L_x_61) ;  /* 0x00000000000c2947 */ /* 0x000fea0003800000 */
[----:B------:R-:W1:Y:S02]  /*2a40*/  LDG.E.U8 R162, desc[UR36][R2.64+0x19] ;  /* 0x0000192402a27981 */ /* 0x000e64000c1e1100 */
[----:B-1----:R-:W-:-:S05]  /*2a50*/  PRMT R11, R162, 0x8880, RZ ;  /* 0x00008880a20b7816 */ /* 0x002fca00000000ff */
[----:B------:R-:W-:-:S07]  /*2a60*/  IMAD R10, R11, R152, RZ ;  /* 0x000000980b0a7224 */ /* 0x000fce00078e02ff */
.L_x_61:
[----:B------:R-:W-:Y:S05]  /*2a70*/  BSYNC B1 ;  /* 0x0000000000017941 */ /* 0x000fea0003800000 */
.L_x_60:
        /* <DEDUP_REMOVED lines=11> */
.L_x_63:
[----:B------:R-:W-:Y:S05]  /*2b30*/  BSYNC B1 ;  /* 0x0000000000017941 */ /* 0x000fea0003800000 */
.L_x_62:
[----:B-1----:R-:W-:Y:S01]  /*2b40*/  @!P4 IMAD R11, R38, R153, R10 ;  /* 0x00000099260bc224 */ /* 0x002fe200078e020a */
[----:B------:R-:W-:Y:S04]  /*2b50*/  BSSY B1, `(.L_x_64) ;  /* 0x0000006000017945 */ /* 0x000fe80003800000 */
[----:B------:R1:W-:Y:S01]  /*2b60*/  @!P4 STG.E.U8 desc[UR36][R6.64+0x18], R11 ;  /* 0x0000180b0600c986 */ /* 0x0003e2000c101124 */
[----:B------:R-:W-:Y:S05]  /*2b70*/  @P3 BRA `(.L_x_65) ;  /* 0x00000000000c3947 */ /* 0x000fea0003800000 */
[----:B------:R-:W1:Y:S02]  /*2b80*/  LDG.E.U8 R162, desc[UR36][R8.64+0x19] ;  /* 0x0000192408a27981 */ /* 0x000e64000c1e1100 */
[----:B-1----:R-:W-:-:S05]  /*2b90*/  PRMT R11, R162, 0x8880, RZ ;  /* 0x00008880a20b7816 */ /* 0x002fca00000000ff */
[----:B------:R-:W-:-:S07]  /*2ba0*/  IMAD R10, R11, R152, RZ ;  /* 0x000000980b0a7224 */ /* 0x000fce00078e02ff */
.L_x_65:
[----:B------:R-:W-:Y:S05]  /*2bb0*/  BSYNC B1 ;  /* 0x0000000000017941 */ /* 0x000fea0003800000 */
.L_x_64:
[----:B------:R-:W-:Y:S01]  /*2bc0*/  @!P3 IMAD R39, R39, R153, R10 ;  /* 0x000000992727b224 */ /* 0x000fe200078e020a */
[----:B------:R-:W-:Y:S04]  /*2bd0*/  BSSY B1, `(.L_x_66) ;  /* 0x0000006000017945 */ /* 0x000fe80003800000 */
[----:B------:R0:W-:Y:S01]  /*2be0*/  @!P3 STG.E.U8 desc[UR36][R6.64+0x19], R39 ;  /* 0x000019270600b986 */ /* 0x0001e2000c101124 */
[----:B------:R-:W-:Y:S05]  /*2bf0*/  @P5 BRA `(.L_x_67) ;  /* 0x00000000000c5947 */ /* 0x000fea0003800000 */
[----:B------:R-:W1:Y:S02]  /*2c00*/  LDG.E.U8 R162, desc[UR36][R2.64+0x20] ;  /* 0x0000202402a27981 */ /* 0x000e64000c1e1100 */
[----:B-1----:R-:W-:-:S05]  /*2c10*/  PRMT R11, R162, 0x8880, RZ ;  /* 0x00008880a20b7816 */ /* 0x002fca00000000ff */
[----:B------:R-:W-:-:S07]  /*2c20*/  IMAD R10, R11, R152, RZ ;  /* 0x000000980b0a7224 */ /* 0x000fce00078e02ff */
.L_x_67:
[----:B------:R-:W-:Y:S05]  /*2c30*/  BSYNC B1 ;  /* 0x0000000000017941 */ /* 0x000fea0003800000 */
.L_x_66:
[----:B-1----:R-:W-:Y:S01]  /*2c40*/  @!P5 IMAD R11, R40, R153, R10 ;  /* 0x00000099280bd224 */ /* 0x002fe200078e020a */
[----:B------:R-:W-:Y:S04]  /*2c50*/  BSSY B1, `(.L_x_68) ;  /* 0x0000006000017945 */ /* 0x000fe80003800000 */
[----:B------:R1:W-:Y:S01]  /*2c60*/  @!P5 STG.E.U8 desc[UR36][R4.64+0x20], R11 ;  /* 0x0000200b0400d986 */ /* 0x0003e2000c101124 */
[----:B------:R-:W-:Y:S05]  /*2c70*/  @P2 BRA `(.L_x_69) ;  /* 0x00000000000c2947 */ /* 0x000fea0003800000 */
[----:B------:R-:W1:Y:S02]  /*2c80*/  LDG.E.U8 R162, desc[UR36][R2.64+0x21] ;  /* 0x0000212402a27981 */ /* 0x000e64000c1e1100 */
[----:B-1----:R-:W-:-:S05]  /*2c90*/  PRMT R11, R162, 0x8880, RZ ;  /* 0x00008880a20b7816 */ /* 0x002fca00000000ff */
[----:B------:R-:W-:-:S07]  /*2ca0*/  IMAD R10, R11, R152, RZ ;  /* 0x000000980b0a7224 */ /* 0x000fce00078e02ff */
.L_x_69:
[----:B------:R-:W-:Y:S05]  /*2cb0*/  BSYNC B1 ;  /* 0x0000000000017941 */ /* 0x000fea0003800000 */
.L_x_68:
        /* <DEDUP_REMOVED lines=11> */
.L_x_71:
[----:B------:R-:W-:Y:S05]  /*2d70*/  BSYNC B1 ;  /* 0x0000000000017941 */ /* 0x000fea0003800000 */
.L_x_70:
[----:B-1----:R-:W-:Y:S01]  /*2d80*/  @!P4 IMAD R11, R42, R153, R10 ;  /* 0x000000992a0bc224 */ /* 0x002fe200078e020a */
[----:B------:R-:W-:Y:S04]  /*2d90*/  BSSY B1, `(.L_x_72) ;  /* 0x0000006000017945 */ /* 0x000fe80003800000 */
[----:B------:R1:W-:Y:S01]  /*2da0*/  @!P4 STG.E.U8 desc[UR36][R6.64+0x20], R11 ;  /* 0x0000200b0600c986 */ /* 0x0003e2000c101124 */
[----:B------:R-:W-:Y:S05]  /*2db0*/  @P3 BRA `(.L_x_73) ;  /* 0x00000000000c3947 */ /* 0x000fea0003800000 */
[----:B------:R-:W1:Y:S02]  /*2dc0*/  LDG.E.U8 R162, desc[UR36][R8.64+0x21] ;  /* 0x0000212408a27981 */ /* 0x000e64000c1e1100 */
[----:B-1----:R-:W-:-:S05]  /*2dd0*/  PRMT R11, R162, 0x8880, RZ ;  /* 0x00008880a20b7816 */ /* 0x002fca00000000ff */
[----:B------:R-:W-:-:S07]  /*2de0*/  IMAD R10, R11, R152, RZ ;  /* 0x000000980b0a7224 */ /* 0x000fce00078e02ff */
.L_x_73:
[----:B------:R-:W-:Y:S05]  /*2df0*/  BSYNC B1 ;  /* 0x0000000000017941 */ /* 0x000fea0003800000 */
.L_x_72:
[----:B------:R-:W-:Y:S01]  /*2e00*/  @!P3 IMAD R43, R43, R153, R10 ;  /* 0x000000992b2bb224 */ /* 0x000fe200078e020a */
[----:B------:R-:W-:Y:S04]  /*2e10*/  BSSY B1, `(.L_x_74) ;  /* 0x0000006000017945 */ /* 0x000fe80003800000 */
[----:B------:R0:W-:Y:S01]  /*2e20*/  @!P3 STG.E.U8 desc[UR36][R6.64+0x21], R43 ;  /* 0x0000212b0600b986 */ /* 0x0001e2000c101124 */
[----:B------:R-:W-:Y:S05]  /*2e30*/  @P5 BRA `(.L_x_75) ;  /* 0x00000000000c5947 */ /* 0x000fea0003800000 */
[----:B------:R-:W1:Y:S02]  /*2e40*/  LDG.E.U8 R162, desc[UR36][R2.64+0x28] ;  /* 0x0000282402a27981 */ /* 0x000e64000c1e1100 */
[----:B-1----:R-:W-:-:S05]  /*2e50*/  PRMT R11, R162, 0x8880, RZ ;  /* 0x00008880a20b7816 */ /* 0x002fca00000000ff */
[----:B------:R-:W-:-:S07]  /*2e60*/  IMAD R10, R11, R152, RZ ;  /* 0x000000980b0a7224 */ /* 0x000fce00078e02ff */
.L_x_75:
[----:B------:R-:W-:Y:S05]  /*2e70*/  BSYNC B1 ;  /* 0x0000000000017941 */ /* 0x000fea0003800000 */
.L_x_74:
[----:B-1----:R-:W-:Y:S01]  /*2e80*/  @!P5 IMAD R11, R44, R153, R10 ;  /* 0x000000992c0bd224 */ /* 0x002fe200078e020a */
[----:B------:R-:W-:Y:S04]  /*2e90*/  BSSY B1, `(.L_x_76) ;  /* 0x0000006000017945 */ /* 0x000fe80003800000 */
[----:B------:R1:W-:Y:S01]  /*2ea0*/  @!P5 STG.E.U8 desc[UR36][R4.64+0x28], R11 ;  /* 0x0000280b0400d986 */ /* 0x0003e2000c101124 */
[----:B------:R-:W-:Y:S05]  /*2eb0*/  @P2 BRA `(.L_x_77) ;  /* 0x00000000000c2947 */ /* 0x000fea0003800000 */
[----:B------:R-:W1:Y:S02]  /*2ec0*/  LDG.E.U8 R162, desc[UR36][R2.64+0x29] ;  /* 0x0000292402a27981 */ /* 0x000e64000c1e1100 */
[----:B-1----:R-:W-:-:S05]  /*2ed0*/  PRMT R11, R162, 0x8880, RZ ;  /* 0x00008880a20b7816 */ /* 0x002fca00000000ff */
[----:B------:R-:W-:-:S07]  /*2ee0*/  IMAD R10, R11, R152, RZ ;  /* 0x000000980b0a7224 */ /* 0x000fce00078e02ff */
.L_x_77:
[----:B------:R-:W-:Y:S05]  /*2ef0*/  BSYNC B1 ;  /* 0x0000000000017941 */ /* 0x000fea0003800000 */
.L_x_76:
        /* <DEDUP_REMOVED lines=11> */
.L_x_79:
[----:B------:R-:W-:Y:S05]  /*2fb0*/  BSYNC B1 ;  /* 0x0000000000017941 */ /* 0x000fea0003800000 */
.L_x_78:
[----:B-1----:R-:W-:Y:S01]  /*2fc0*/  @!P4 IMAD R11, R46, R153, R10 ;  /* 0x000000992e0bc224 */ /* 0x002fe200078e020a */
[----:B------:R-:W-:Y:S04]  /*2fd0*/  BSSY B1, `(.L_x_80) ;  /* 0x0000006000017945 */ /* 0x000fe80003800000 */
[----:B------:R1:W-:Y:S01]  /*2fe0*/  @!P4 STG.E.U8 desc[UR36][R6.64+0x28], R11 ;  /* 0x0000280b0600c986 */ /* 0x0003e2000c101124 */
[----:B------:R-:W-:Y:S05]  /*2ff0*/  @P3 BRA `(.L_x_81) ;  /* 0x00000000000c3947 */ /* 0x000fea0003800000 */
[----:B------:R-:W1:Y:S02]  /*3000*/  LDG.E.U8 R162, desc[UR36][R8.64+0x29] ;  /* 0x0000292408a27981 */ /* 0x000e64000c1e1100 */
[----:B-1----:R-:W-:-:S05]  /*3010*/  PRMT R11, R162, 0x8880, RZ ;  /* 0x00008880a20b7816 */ /* 0x002fca00000000ff */
[----:B------:R-:W-:-:S07]  /*3020*/  IMAD R10, R11, R152, RZ ;  /* 0x000000980b0a7224 */ /* 0x000fce00078e02ff */
.L_x_81:
[----:B------:R-:W-:Y:S05]  /*3030*/  BSYNC B1 ;  /* 0x0000000000017941 */ /* 0x000fea0003800000 */
.L_x_80:
[----:B------:R-:W-:Y:S01]  /*3040*/  @!P3 IMAD R47, R47, R153, R10 ;  /* 0x000000992f2fb224 */ /* 0x000fe200078e020a */
[----:B------:R-:W-:Y:S04]  /*3050*/  BSSY B1, `(.L_x_82) ;  /* 0x0000006000017945 */ /* 0x000fe80003800000 */
[----:B------:R0:W-:Y:S01]  /*3060*/  @!P3 STG.E.U8 desc[UR36][R6.64+0x29], R47 ;  /* 0x0000292f0600b986 */ /* 0x0001e2000c101124 */
[----:B------:R-:W-:Y:S05]  /*3070*/  @P5 BRA `(.L_x_83) ;  /* 0x00000000000c5947 */ /* 0x000fea0003800000 */
[----:B------:R-:W1:Y:S02]  /*3080*/  LDG.E.U8 R162, desc[UR36][R2.64+0x30] ;  /* 0x0000302402a27981 */ /* 0x000e64000c1e1100 */
[----:B-1----:R-:W-:-:S05]  /*3090*/  PRMT R11, R162, 0x8880, RZ ;  /* 0x00008880a20b7816 */ /* 0x002fca00000000ff */
[----:B------:R-:W-:-:S07]  /*30a0*/  IMAD R10, R11, R152, RZ ;  /* 0x000000980b0a7224 */ /* 0x000fce00078e02ff */
.L_x_83:
[----:B------:R-:W-:Y:S05]  /*30b0*/  BSYNC B1 ;  /* 0x0000000000017941 */ /* 0x000fea0003800000 */
.L_x_82:
[----:B-1----:R-:W-:Y:S01]  /*30c0*/  @!P5 IMAD R11, R48, R153, R10 ;  /* 0x00000099300bd224 */ /* 0x002fe200078e020a */
[----:B------:R-:W-:Y:S04]  /*30d0*/  BSSY B1, `(.L_x_84) ;  /* 0x0000006000017945 */ /* 0x000fe80003800000 */
[----:B------:R1:W-:Y:S01]  /*30e0*/  @!P5 STG.E.U8 desc[UR36][R4.64+0x30], R11 ;  /* 0x0000300b0400d986 */ /* 0x0003e2000c101124 */
[----:B------:R-:W-:Y:S05]  /*30f0*/  @P2 BRA `(.L_x_85) ;  /* 0x00000000000c2947 */ /* 0x000fea0003800000 */
[----:B------:R-:W1:Y:S02]  /*3100*/  LDG.E.U8 R162, desc[UR36][R2.64+0x31] ;  /* 0x0000312402a27981 */ /* 0x000e64000c1e1100 */
[----:B-1----:R-:W-:-:S05]  /*3110*/  PRMT R11, R162, 0x8880, RZ ;  /* 0x00008880a20b7816 */ /* 0x002fca00000000ff */
[----:B------:R-:W-:-:S07]  /*3120*/  IMAD R10, R11, R152, RZ ;  /* 0x000000980b0a7224 */ /* 0x000fce00078e02ff */
.L_x_85:
[----:B------:R-:W-:Y:S05]  /*3130*/  BSYNC B1 ;  /* 0x0000000000017941 */ /* 0x000fea0003800000 */
.L_x_84:
        /* <DEDUP_REMOVED lines=11> */
.L_x_87:
[----:B------:R-:W-:Y:S05]  /*31f0*/  BSYNC B1 ;  /* 0x0000000000017941 */ /* 0x000fea0003800000 */
.L_x_86:
[----:B-1----:R-:W-:Y:S01]  /*3200*/  @!P4 IMAD R11, R50, R153, R10 ;  /* 0x00000099320bc224 */ /* 0x002fe200078e020a */
[----:B------:R-:W-:Y:S04]  /*3210*/  BSSY B1, `(.L_x_88) ;  /* 0x0000006000017945 */ /* 0x000fe80003800000 */
[----:B------:R1:W-:Y:S01]  /*3220*/  @!P4 STG.E.U8 desc[UR36][R6.64+0x30], R11 ;  /* 0x0000300b0600c986 */ /* 0x0003e2000c101124 */
[----:B------:R-:W-:Y:S05]  /*3230*/  @P3 BRA `(.L_x_89) ;  /* 0x00000000000c3947 */ /* 0x000fea0003800000 */
[----:B------:R-:W1:Y:S02]  /*3240*/  LDG.E.U8 R162, desc[UR36][R8.64+0x31] ;  /* 0x0000312408a27981 */ /* 0x000e64000c1e1100 */
[----:B-1----:R-:W-:-:S05]  /*3250*/  PRMT R11, R162, 0x8880, RZ ;  /* 0x00008880a20b7816 */ /* 0x002fca00000000ff */
[----:B------:R-:W-:-:S07]  /*3260*/  IMAD R10, R11, R152, RZ ;  /* 0x000000980b0a7224 */ /* 0x000fce00078e02ff */
.L_x_89:
[----:B------:R-:W-:Y:S05]  /*3270*/  BSYNC B1 ;  /* 0x0000000000017941 */ /* 0x000fea0003800000 */
.L_x_88:
[----:B------:R-:W-:Y:S01]  /*3280*/  @!P3 IMAD R51, R51, R153, R10 ;  /* 0x000000993333b224 */ /* 0x000fe200078e020a */
[----:B------:R-:W-:Y:S04]  /*3290*/  BSSY B1, `(.L_x_90) ;  /* 0x0000006000017945 */ /* 0x000fe80003800000 */
[----:B------:R0:W-:Y:S01]  /*32a0*/  @!P3 STG.E.U8 desc[UR36][R6.64+0x31], R51 ;  /* 0x000031330600b986 */ /* 0x0001e2000c101124 */
[----:B------:R-:W-:Y:S05]  /*32b0*/  @P5 BRA `(.L_x_91) ;  /* 0x00000000000c5947 */ /* 0x000fea0003800000 */
[----:B------:R-:W1:Y:S02]  /*32c0*/  LDG.E.U8 R162, desc[UR36][R2.64+0x38] ;  /* 0x0000382402a27981 */ /* 0x000e64000c1e1100 */
[----:B-1----:R-:W-:-:S05]  /*32d0*/  PRMT R11, R162, 0x8880, RZ ;  /* 0x00008880a20b7816 */ /* 0x002fca00000000ff */
[----:B------:R-:W-:-:S07]  /*32e0*/  IMAD R10, R11, R152, RZ ;  /* 0x000000980b0a7224 */ /* 0x000fce00078e02ff */
.L_x_91:
[----:B------:R-:W-:Y:S05]  /*32f0*/  BSYNC B1 ;  /* 0x0000000000017941 */ /* 0x000fea0003800000 */
.L_x_90:
[----:B-1----:R-:W-:Y:S01]  /*3300*/  @!P5 IMAD R11, R52, R153, R10 ;  /* 0x00000099340bd224 */ /* 0x002fe200078e020a */
[----:B------:R-:W-:Y:S04]  /*3310*/  BSSY B1, `(.L_x_92) ;  /* 0x0000006000017945 */ /* 0x000fe80003800000 */
[----:B------:R1:W-:Y:S01]  /*3320*/  @!P5 STG.E.U8 desc[UR36][R4.64+0x38], R11 ;  /* 0x0000380b0400d986 */ /* 0x0003e2000c101124 */
[----:B------:R-:W-:Y:S05]  /*3330*/  @P2 BRA `(.L_x_93) ;  /* 0x00000000000c2947 */ /* 0x000fea0003800000 */
[----:B------:R-:W1:Y:S02]  /*3340*/  LDG.E.U8 R162, desc[UR36][R2.64+0x39] ;  /* 0x0000392402a27981 */ /* 0x000e64000c1e1100 */
[----:B-1----:R-:W-:-:S05]  /*3350*/  PRMT R11, R162, 0x8880, RZ ;  /* 0x00008880a20b7816 */ /* 0x002fca00000000ff */
[----:B------:R-:W-:-:S07]  /*3360*/  IMAD R10, R11, R152, RZ ;  /* 0x000000980b0a7224 */ /* 0x000fce00078e02ff */
.L_x_93:
[----:B------:R-:W-:Y:S05]  /*3370*/  BSYNC B1 ;  /* 0x0000000000017941 */ /* 0x000fea0003800000 */
.L_x_92:
        /* <DEDUP_REMOVED lines=11> */
.L_x_95:
[----:B------:R-:W-:Y:S05]  /*3430*/  BSYNC B1 ;  /* 0x0000000000017941 */ /* 0x000fea0003800000 */
.L_x_94:
[----:B-1----:R-:W-:Y:S01]  /*3440*/  @!P4 IMAD R11, R54, R153, R10 ;  /* 0x00000099360bc224 */ /* 0x002fe200078e020a */
[----:B------:R-:W-:Y:S04]  /*3450*/  BSSY B1, `(.L_x_96) ;  /* 0x0000006000017945 */ /* 0x000fe80003800000 */
[----:B------:R1:W-:Y:S01]  /*3460*/  @!P4 STG.E.U8 desc[UR36][R6.64+0x38], R11 ;  /* 0x0000380b0600c986 */ /* 0x0003e2000c101124 */
[----:B------:R-:W-:Y:S05]  /*3470*/  @P3 BRA `(.L_x_97) ;  /* 0x00000000000c3947 */ /* 0x000fea0003800000 */
[----:B------:R-:W1:Y:S02]  /*3480*/  LDG.E.U8 R162, desc[UR36][R8.64+0x39] ;  /* 0x0000392408a27981 */ /* 0x000e64000c1e1100 */
[----:B-1----:R-:W-:-:S05]  /*3490*/  PRMT R11, R162, 0x8880, RZ ;  /* 0x00008880a20b7816 */ /* 0x002fca00000000ff */
[----:B------:R-:W-:-:S07]  /*34a0*/  IMAD R10, R11, R152, RZ ;  /* 0x000000980b0a7224 */ /* 0x000fce00078e02ff */
.L_x_97:
[----:B------:R-:W-:Y:S05]  /*34b0*/  BSYNC B1 ;  /* 0x0000000000017941 */ /* 0x000fea0003800000 */
.L_x_96:
[----:B------:R-:W-:Y:S01]  /*34c0*/  @!P3 IMAD R55, R55, R153, R10 ;  /* 0x000000993737b224 */ /* 0x000fe200078e020a */
[----:B------:R-:W-:Y:S04]  /*34d0*/  BSSY B1, `(.L_x_98) ;  /* 0x0000006000017945 */ /* 0x000fe80003800000 */
[----:B------:R0:W-:Y:S01]  /*34e0*/  @!P3 STG.E.U8 desc[UR36][R6.64+0x39], R55 ;  /* 0x000039370600b986 */ /* 0x0001e2000c101124 */
[----:B------:R-:W-:Y:S05]  /*34f0*/  @P5 BRA `(.L_x_99) ;  /* 0x00000000000c5947 */ /* 0x000fea0003800000 */
[----:B------:R-:W1:Y:S02]  /*3500*/  LDG.E.U8 R162, desc[UR36][R2.64+0x40] ;  /* 0x0000402402a27981 */ /* 0x000e64000c1e1100 */
[----:B-1----:R-:W-:-:S05]  /*3510*/  PRMT R11, R162, 0x8880, RZ ;  /* 0x00008880a20b7816 */ /* 0x002fca00000000ff */
[----:B------:R-:W-:-:S07]  /*3520*/  IMAD R10, R11, R152, RZ ;  /* 0x000000980b0a7224 */ /* 0x000fce00078e02ff */
.L_x_99:
[----:B------:R-:W-:Y:S05]  /*3530*/  BSYNC B1 ;  /* 0x0000000000017941 */ /* 0x000fea0003800000 */
.L_x_98:
[----:B-1----:R-:W-:Y:S01]  /*3540*/  @!P5 IMAD R11, R56, R153, R10 ;  /* 0x00000099380bd224 */ /* 0x002fe200078e020a */
[----:B------:R-:W-:Y:S04]  /*3550*/  BSSY B1, `(.L_x_100) ;  /* 0x0000006000017945 */ /* 0x000fe80003800000 */
[----:B------:R1:W-:Y:S01]  /*3560*/  @!P5 STG.E.U8 desc[UR36][R4.64+0x40], R11 ;  /* 0x0000400b0400d986 */ /* 0x0003e2000c101124 */
[----:B------:R-:W-:Y:S05]  /*3570*/  @P2 BRA `(.L_x_101) ;  /* 0x00000000000c2947 */ /* 0x000fea0003800000 */
[----:B------:R-:W1:Y:S02]  /*3580*/  LDG.E.U8 R162, desc[UR36][R2.64+0x41] ;  /* 0x0000412402a27981 */ /* 0x000e64000c1e1100 */
[----:B-1----:R-:W-:-:S05]  /*3590*/  PRMT R11, R162, 0x8880, RZ ;  /* 0x00008880a20b7816 */ /* 0x002fca00000000ff */
[----:B------:R-:W-:-:S07]  /*35a0*/  IMAD R10, R11, R152, RZ ;  /* 0x000000980b0a7224 */ /* 0x000fce00078e02ff */
.L_x_101:
[----:B------:R-:W-:Y:S05]  /*35b0*/  BSYNC B1 ;  /* 0x0000000000017941 */ /* 0x000fea0003800000 */
.L_x_100:
        /* <DEDUP_REMOVED lines=11> */
.L_x_103:
[----:B------:R-:W-:Y:S05]  /*3670*/  BSYNC B1 ;  /* 0x0000000000017941 */ /* 0x000fea0003800000 */
.L_x_102:
[----:B-1----:R-:W-:Y:S01]  /*3680*/  @!P4 IMAD R11, R58, R153, R10 ;  /* 0x000000993a0bc224 */ /* 0x002fe200078e020a */
[----:B------:R-:W-:Y:S04]  /*3690*/  BSSY B1, `(.L_x_104) ;  /* 0x0000006000017945 */ /* 0x000fe80003800000 */
[----:B------:R1:W-:Y:S01]  /*36a0*/  @!P4 STG.E.U8 desc[UR36][R6.64+0x40], R11 ;  /* 0x0000400b0600c986 */ /* 0x0003e2000c101124 */
[----:B------:R-:W-:Y:S05]  /*36b0*/  @P3 BRA `(.L_x_105) ;  /* 0x00000000000c3947 */ /* 0x000fea0003800000 */
[----:B------:R-:W1:Y:S02]  /*36c0*/  LDG.E.U8 R162, desc[UR36][R8.64+0x41] ;  /* 0x0000412408a27981 */ /* 0x000e64000c1e1100 */
[----:B-1----:R-:W-:-:S05]  /*36d0*/  PRMT R11, R162, 0x8880, RZ ;  /* 0x00008880a20b7816 */ /* 0x002fca00000000ff */
[----:B------:R-:W-:-:S07]  /*36e0*/  IMAD R10, R11, R152, RZ ;  /* 0x000000980b0a7224 */ /* 0x000fce00078e02ff */
.L_x_105:
[----:B------:R-:W-:Y:S05]  /*36f0*/  BSYNC B1 ;  /* 0x0000000000017941 */ /* 0x000fea0003800000 */
.L_x_104:
[----:B------:R-:W-:Y:S01]  /*3700*/  @!P3 IMAD R59, R59, R153, R10 ;  /* 0x000000993b3bb224 */ /* 0x000fe200078e020a */
[----:B------:R-:W-:Y:S04]  /*3710*/  BSSY B1, `(.L_x_106) ;  /* 0x0000006000017945 */ /* 0x000fe80003800000 */
[----:B------:R0:W-:Y:S01]  /*3720*/  @!P3 STG.E.U8 desc[UR36][R6.64+0x41], R59 ;  /* 0x0000413b0600b986 */ /* 0x0001e2000c101124 */
[----:B------:R-:W-:Y:S05]  /*3730*/  @P5 BRA `(.L_x_107) ;  /* 0x00000000000c5947 */ /* 0x000fea0003800000 */
[----:B------:R-:W1:Y:S02]  /*3740*/  LDG.E.U8 R162, desc[UR36][R2.64+0x48] ;  /* 0x0000482402a27981 */ /* 0x000e64000c1e1100 */
[----:B-1----:R-:W-:-:S05]  /*3750*/  PRMT R11, R162, 0x8880, RZ ;  /* 0x00008880a20b7816 */ /* 0x002fca00000000ff */
[----:B------:R-:W-:-:S07]  /*3760*/  IMAD R10, R11, R152, RZ ;  /* 0x000000980b0a7224 */ /* 0x000fce00078e02ff */
.L_x_107:
[----:B------:R-:W-:Y:S05]  /*3770*/  BSYNC B1 ;  /* 0x0000000000017941 */ /* 0x000fea0003800000 */
.L_x_106:
[----:B-1----:R-:W-:Y:S01]  /*3780*/  @!P5 IMAD R11, R60, R153, R10 ;  /* 0x000000993c0bd224 */ /* 0x002fe200078e020a */
[----:B------:R-:W-:Y:S04]  /*3790*/  BSSY B1, `(.L_x_108) ;  /* 0x0000006000017945 */ /* 0x000fe80003800000 */
[----:B------:R1:W-:Y:S01]  /*37a0*/  @!P5 STG.E.U8 desc[UR36][R4.64+0x48], R11 ;  /* 0x0000480b0400d986 */ /* 0x0003e2000c101124 */
[----:B------:R-:W-:Y:S05]  /*37b0*/  @P2 BRA `(.L_x_109) ;  /* 0x00000000000c2947 */ /* 0x000fea0003800000 */
[----:B------:R-:W1:Y:S02]  /*37c0*/  LDG.E.U8 R162, desc[UR36][R2.64+0x49] ;  /* 0x0000492402a27981 */ /* 0x000e64000c1e1100 */
[----:B-1----:R-:W-:-:S05]  /*37d0*/  PRMT R11, R162, 0x8880, RZ ;  /* 0x00008880a20b7816 */ /* 0x002fca00000000ff */
[----:B------:R-:W-:-:S07]  /*37e0*/  IMAD R10, R11, R152, RZ ;  /* 0x000000980b0a7224 */ /* 0x000fce00078e02ff */
.L_x_109:
[----:B------:R-:W-:Y:S05]  /*37f0*/  BSYNC B1 ;  /* 0x0000000000017941 */ /* 0x000fea0003800000 */
.L_x_108:
        /* <DEDUP_REMOVED lines=11> */
.L_x_111:
[----:B------:R-:W-:Y:S05]  /*38b0*/  BSYNC B1 ;  /* 0x0000000000017941 */ /* 0x000fea0003800000 */
.L_x_110:
[----:B-1----:R-:W-:Y:S01]  /*38c0*/  @!P4 IMAD R11, R62, R153, R10 ;  /* 0x000000993e0bc224 */ /* 0x002fe200078e020a */
[----:B------:R-:W-:Y:S04]  /*38d0*/  BSSY B1, `(.L_x_112) ;  /* 0x0000006000017945 */ /* 0x000fe80003800000 */
[----:B------:R1:W-:Y:S01]  /*38e0*/  @!P4 STG.E.U8 desc[UR36][R6.64+0x48], R11 ;  /* 0x0000480b0600c986 */ /* 0x0003e2000c101124 */
[----:B------:R-:W-:Y:S05]  /*38f0*/  @P3 BRA `(.L_x_113) ;  /* 0x00000000000c3947 */ /* 0x000fea0003800000 */
[----:B------:R-:W1:Y:S02]  /*3900*/  LDG.E.U8 R162, desc[UR36][R8.64+0x49] ;  /* 0x0000492408a27981 */ /* 0x000e64000c1e1100 */
[----:B-1----:R-:W-:-:S05]  /*3910*/  PRMT R11, R162, 0x8880, RZ ;  /* 0x00008880a20b7816 */ /* 0x002fca00000000ff */
[----:B------:R-:W-:-:S07]  /*3920*/  IMAD R10, R11, R152, RZ ;  /* 0x000000980b0a7224 */ /* 0x000fce00078e02ff */
.L_x_113:
[----:B------:R-:W-:Y:S05]  /*3930*/  BSYNC B1 ;  /* 0x0000000000017941 */ /* 0x000fea0003800000 */
.L_x_112:
[----:B------:R-:W-:Y:S01]  /*3940*/  @!P3 IMAD R63, R63, R153, R10 ;  /* 0x000000993f3fb224 */ /* 0x000fe200078e020a */
[----:B------:R-:W-:Y:S04]  /*3950*/  BSSY B1, `(.L_x_114) ;  /* 0x0000006000017945 */ /* 0x000fe80003800000 */
[----:B------:R0:W-:Y:S01]  /*3960*/  @!P3 STG.E.U8 desc[UR36][R6.64+0x49], R63 ;  /* 0x0000493f0600b986 */ /* 0x0001e2000c101124 */
[----:B------:R-:W-:Y:S05]  /*3970*/  @P5 BRA `(.L_x_115) ;  /* 0x00000000000c5947 */ /* 0x000fea0003800000 */
[----:B------:R-:W1:Y:S02]  /*3980*/  LDG.E.U8 R162, desc[UR36][R2.64+0x50] ;  /* 0x0000502402a27981 */ /* 0x000e64000c1e1100 */
[----:B-1----:R-:W-:-:S05]  /*3990*/  PRMT R11, R162, 0x8880, RZ ;  /* 0x00008880a20b7816 */ /* 0x002fca00000000ff */
[----:B------:R-:W-:-:S07]  /*39a0*/  IMAD R10, R11, R152, RZ ;  /* 0x000000980b0a7224 */ /* 0x000fce00078e02ff */
.L_x_115:
[----:B------:R-:W-:Y:S05]  /*39b0*/  BSYNC B1 ;  /* 0x0000000000017941 */ /* 0x000fea0003800000 */
.L_x_114:
[----:B-1----:R-:W-:Y:S01]  /*39c0*/  @!P5 IMAD R11, R64, R153, R10 ;  /* 0x00000099400bd224 */ /* 0x002fe200078e020a */
[----:B------:R-:W-:Y:S04]  /*39d0*/  BSSY B1, `(.L_x_116) ;  /* 0x0000006000017945 */ /* 0x000fe80003800000 */
[----:B------:R1:W-:Y:S01]  /*39e0*/  @!P5 STG.E.U8 desc[UR36][R4.64+0x50], R11 ;  /* 0x0000500b0400d986 */ /* 0x0003e2000c101124 */
[----:B------:R-:W-:Y:S05]  /*39f0*/  @P2 BRA `(.L_x_117) ;  /* 0x00000000000c2947 */ /* 0x000fea0003800000 */
[----:B------:R-:W1:Y:S02]  /*3a00*/  LDG.E.U8 R162, desc[UR36][R2.64+0x51] ;  /* 0x0000512402a27981 */ /* 0x000e64000c1e1100 */
[----:B-1----:R-:W-:-:S05]  /*3a10*/  PRMT R11, R162, 0x8880, RZ ;  /* 0x00008880a20b7816 */ /* 0x002fca00000000ff */
[----:B------:R-:W-:-:S07]  /*3a20*/  IMAD R10, R11, R152, RZ ;  /* 0x000000980b0a7224 */ /* 0x000fce00078e02ff */
.L_x_117:
[----:B------:R-:W-:Y:S05]  /*3a30*/  BSYNC B1 ;  /* 0x0000000000017941 */ /* 0x000fea0003800000 */
.L_x_116:
        /* <DEDUP_REMOVED lines=11> */
.L_x_119:
[----:B------:R-:W-:Y:S05]  /*3af0*/  BSYNC B1 ;  /* 0x0000000000017941 */ /* 0x000fea0003800000 */
.L_x_118:
[----:B-1----:R-:W-:Y:S01]  /*3b00*/  @!P4 IMAD R11, R66, R153, R10 ;  /* 0x00000099420bc224 */ /* 0x002fe200078e020a */
[----:B------:R-:W-:Y:S04]  /*3b10*/  BSSY B1, `(.L_x_120) ;  /* 0x0000006000017945 */ /* 0x000fe80003800000 */
[----:B------:R1:W-:Y:S01]  /*3b20*/  @!P4 STG.E.U8 desc[UR36][R6.64+0x50], R11 ;  /* 0x0000500b0600c986 */ /* 0x0003e2000c101124 */
[----:B------:R-:W-:Y:S05]  /*3b30*/  @P3 BRA `(.L_x_121) ;  /* 0x00000000000c3947 */ /* 0x000fea0003800000 */
[----:B------:R-:W1:Y:S02]  /*3b40*/  LDG.E.U8 R162, desc[UR36][R8.64+0x51] ;  /* 0x0000512408a27981 */ /* 0x000e64000c1e1100 */
[----:B-1----:R-:W-:-:S05]  /*3b50*/  PRMT R11, R162, 0x8880, RZ ;  /* 0x00008880a20b7816 */ /* 0x002fca00000000ff */
[----:B------:R-:W-:-:S07]  /*3b60*/  IMAD R10, R11, R152, RZ ;  /* 0x000000980b0a7224 */ /* 0x000fce00078e02ff */
.L_x_121:
[----:B------:R-:W-:Y:S05]  /*3b70*/  BSYNC B1 ;  /* 0x0000000000017941 */ /* 0x000fea0003800000 */
.L_x_120:
[----:B------:R-:W-:Y:S01]  /*3b80*/  @!P3 IMAD R67, R67, R153, R10 ;  /* 0x000000994343b224 */ /* 0x000fe200078e020a */
[----:B------:R-:W-:Y:S04]  /*3b90*/  BSSY B1, `(.L_x_122) ;  /* 0x0000006000017945 */ /* 0x000fe80003800000 */
[----:B------:R0:W-:Y:S01]  /*3ba0*/  @!P3 STG.E.U8 desc[UR36][R6.64+0x51], R67 ;  /* 0x000051430600b986 */ /* 0x0001e2000c101124 */
[----:B------:R-:W-:Y:S05]  /*3bb0*/  @P5 BRA `(.L_x_123) ;  /* 0x00000000000c5947 */ /* 0x000fea0003800000 */
[----:B------:R-:W1:Y:S02]  /*3bc0*/  LDG.E.U8 R162, desc[UR36][R2.64+0x58] ;  /* 0x0000582402a27981 */ /* 0x000e64000c1e1100 */
[----:B-1----:R-:W-:-:S05]  /*3bd0*/  PRMT R11, R162, 0x8880, RZ ;  /* 0x00008880a20b7816 */ /* 0x002fca00000000ff */
[----:B------:R-:W-:-:S07]  /*3be0*/  IMAD R10, R11, R152, RZ ;  /* 0x000000980b0a7224 */ /* 0x000fce00078e02ff */
.L_x_123:
[----:B------:R-:W-:Y:S05]  /*3bf0*/  BSYNC B1 ;  /* 0x0000000000017941 */ /* 0x000fea0003800000 */
.L_x_122:
[----:B-1----:R-:W-:Y:S01]  /*3c00*/  @!P5 IMAD R11, R68, R153, R10 ;  /* 0x00000099440bd224 */ /* 0x002fe200078e020a */
[----:B------:R-:W-:Y:S04]  /*3c10*/  BSSY B1, `(.L_x_124) ;  /* 0x0000006000017945 */ /* 0x000fe80003800000 */
[----:B------:R1:W-:Y:S01]  /*3c20*/  @!P5 STG.E.U8 desc[UR36][R4.64+0x58], R11 ;  /* 0x0000580b0400d986 */ /* 0x0003e2000c101124 */
[----:B------:R-:W-:Y:S05]  /*3c30*/  @P2 BRA `(.L_x_125) ;  /* 0x00000000000c2947 */ /* 0x000fea0003800000 */
[----:B------:R-:W1:Y:S02]  /*3c40*/  LDG.E.U8 R162, desc[UR36][R2.64+0x59] ;  /* 0x0000592402a27981 */ /* 0x000e64000c1e1100 */
[----:B-1----:R-:W-:-:S05]  /*3c50*/  PRMT R11, R162, 0x8880, RZ ;  /* 0x00008880a20b7816 */ /* 0x002fca00000000ff */
[----:B------:R-:W-:-:S07]  /*3c60*/  IMAD R10, R11, R152, RZ ;  /* 0x000000980b0a7224 */ /* 0x000fce00078e02ff */
.L_x_125:
[----:B------:R-:W-:Y:S05]  /*3c70*/  BSYNC B1 ;  /* 0x0000000000017941 */ /* 0x000fea0003800000 */
.L_x_124:
        /* <DEDUP_REMOVED lines=11> */
.L_x_127:
[----:B------:R-:W-:Y:S05]  /*3d30*/  BSYNC B1 ;  /* 0x0000000000017941 */ /* 0x000fea0003800000 */
.L_x_126:
[----:B-1----:R-:W-:Y:S01]  /*3d40*/  @!P4 IMAD R11, R70, R153, R10 ;  /* 0x00000099460bc224 */ /* 0x002fe200078e020a */
[----:B------:R-:W-:Y:S04]  /*3d50*/  BSSY B1, `(.L_x_128) ;  /* 0x0000006000017945 */ /* 0x000fe80003800000 */
[----:B------:R1:W-:Y:S01]  /*3d60*/  @!P4 STG.E.U8 desc[UR36][R6.64+0x58], R11 ;  /* 0x0000580b0600c986 */ /* 0x0003e2000c101124 */
[----:B------:R-:W-:Y:S05]  /*3d70*/  @P3 BRA `(.L_x_129) ;  /* 0x00000000000c3947 */ /* 0x000fea0003800000 */
[----:B------:R-:W1:Y:S02]  /*3d80*/  LDG.E.U8 R162, desc[UR36][R8.64+0x59] ;  /* 0x0000592408a27981 */ /* 0x000e64000c1e1100 */
[----:B-1----:R-:W-:-:S05]  /*3d90*/  PRMT R11, R162, 0x8880, RZ ;  /* 0x00008880a20b7816 */ /* 0x002fca00000000ff */
[----:B------:R-:W-:-:S07]  /*3da0*/  IMAD R10, R11, R152, RZ ;  /* 0x000000980b0a7224 */ /* 0x000fce00078e02ff */
.L_x_129:
[----:B------:R-:W-:Y:S05]  /*3db0*/  BSYNC B1 ;  /* 0x0000000000017941 */ /* 0x000fea0003800000 */
.L_x_128:
[----:B------:R-:W-:Y:S01]  /*3dc0*/  @!P3 IMAD R71, R71, R153, R10 ;  /* 0x000000994747b224 */ /* 0x000fe200078e020a */
[----:B------:R-:W-:Y:S04]  /*3dd0*/  BSSY B1, `(.L_x_130) ;  /* 0x0000006000017945 */ /* 0x000fe80003800000 */
[----:B------:R0:W-:Y:S01]  /*3de0*/  @!P3 STG.E.U8 desc[UR36][R6.64+0x59], R71 ;  /* 0x000059470600b986 */ /* 0x0001e2000c101124 */
[----:B------:R-:W-:Y:S05]  /*3df0*/  @P5 BRA `(.L_x_131) ;  /* 0x00000000000c5947 */ /* 0x000fea0003800000 */
[----:B------:R-:W1:Y:S02]  /*3e00*/  LDG.E.U8 R162, desc[UR36][R2.64+0x60] ;  /* 0x0000602402a27981 */ /* 0x000e64000c1e1100 */
[----:B-1----:R-:W-:-:S05]  /*3e10*/  PRMT R11, R162, 0x8880, RZ ;  /* 0x00008880a20b7816 */ /* 0x002fca00000000ff */
[----:B------:R-:W-:-:S07]  /*3e20*/  IMAD R10, R11, R152, RZ ;  /* 0x000000980b0a7224 */ /* 0x000fce00078e02ff */
.L_x_131:
[----:B------:R-:W-:Y:S05]  /*3e30*/  BSYNC B1 ;  /* 0x0000000000017941 */ /* 0x000fea0003800000 */
.L_x_130:
[----:B-1----:R-:W-:Y:S01]  /*3e40*/  @!P5 IMAD R11, R72, R153, R10 ;  /* 0x00000099480bd224 */ /* 0x002fe200078e020a */
[----:B------:R-:W-:Y:S04]  /*3e50*/  BSSY B1, `(.L_x_132) ;  /* 0x0000006000017945 */ /* 0x000fe80003800000 */
[----:B------:R1:W-:Y:S01]  /*3e60*/  @!P5 STG.E.U8 desc[UR36][R4.64+0x60], R11 ;  /* 0x0000600b0400d986 */ /* 0x0003e2000c101124 */
[----:B------:R-:W-:Y:S05]  /*3e70*/  @P2 BRA `(.L_x_133) ;  /* 0x00000000000c2947 */ /* 0x000fea0003800000 */
[----:B------:R-:W1:Y:S02]  /*3e80*/  LDG.E.U8 R162, desc[UR36][R2.64+0x61] ;  /* 0x0000612402a27981 */ /* 0x000e64000c1e1100 */
[----:B-1----:R-:W-:-:S05]  /*3e90*/  PRMT R11, R162, 0x8880, RZ ;  /* 0x00008880a20b7816 */ /* 0x002fca00000000ff */
[----:B------:R-:W-:-:S07]  /*3ea0*/  IMAD R10, R11, R152, RZ ;  /* 0x000000980b0a7224 */ /* 0x000fce00078e02ff */
.L_x_133:
[----:B------:R-:W-:Y:S05]  /*3eb0*/  BSYNC B1 ;  /* 0x0000000000017941 */ /* 0x000fea0003800000 */
.L_x_132:
        /* <DEDUP_REMOVED lines=11> */
.L_x_135:
[----:B------:R-:W-:Y:S05]  /*3f70*/  BSYNC B1 ;  /* 0x0000000000017941 */ /* 0x000fea0003800000 */
.L_x_134:
[----:B-1----:R-:W-:Y:S01]  /*3f80*/  @!P4 IMAD R11, R74, R153, R10 ;  /* 0x000000994a0bc224 */ /* 0x002fe200078e020a */
[----:B------:R-:W-:Y:S04]  /*3f90*/  BSSY B1, `(.L_x_136) ;  /* 0x0000006000017945 */ /* 0x000fe80003800000 */
[----:B------:R1:W-:Y:S01]  /*3fa0*/  @!P4 STG.E.U8 desc[UR36][R6.64+0x60], R11 ;  /* 0x0000600b0600c986 */ /* 0x0003e2000c101124 */
[----:B------:R-:W-:Y:S05]  /*3fb0*/  @P3 BRA `(.L_x_137) ;  /* 0x00000000000c3947 */ /* 0x000fea0003800000 */
[----:B------:R-:W1:Y:S02]  /*3fc0*/  LDG.E.U8 R162, desc[UR36][R8.64+0x61] ;  /* 0x0000612408a27981 */ /* 0x000e64000c1e1100 */
[----:B-1----:R-:W-:-:S05]  /*3fd0*/  PRMT R11, R162, 0x8880, RZ ;  /* 0x00008880a20b7816 */ /* 0x002fca00000000ff */
[----:B------:R-:W-:-:S07]  /*3fe0*/  IMAD R10, R11, R152, RZ ;  /* 0x000000980b0a7224 */ /* 0x000fce00078e02ff */
.L_x_137:
[----:B------:R-:W-:Y:S05]  /*3ff0*/  BSYNC B1 ;  /* 0x0000000000017941 */ /* 0x000fea0003800000 */
.L_x_136:
[----:B------:R-:W-:Y:S01]  /*4000*/  @!P3 IMAD R75, R75, R153, R10 ;  /* 0x000000994b4bb224 */ /* 0x000fe200078e020a */
[----:B------:R-:W-:Y:S04]  /*4010*/  BSSY B1, `(.L_x_138) ;  /* 0x0000006000017945 */ /* 0x000fe80003800000 */
[----:B------:R0:W-:Y:S01]  /*4020*/  @!P3 STG.E.U8 desc[UR36][R6.64+0x61], R75 ;  /* 0x0000614b0600b986 */ /* 0x0001e2000c101124 */
[----:B------:R-:W-:Y:S05]  /*4030*/  @P5 BRA `(.L_x_139) ;  /* 0x00000000000c5947 */ /* 0x000fea0003800000 */
[----:B------:R-:W1:Y:S02]  /*4040*/  LDG.E.U8 R162, desc[UR36][R2.64+0x68] ;  /* 0x0000682402a27981 */ /* 0x000e64000c1e1100 */
[----:B-1----:R-:W-:-:S05]  /*4050*/  PRMT R11, R162, 0x8880, RZ ;  /* 0x00008880a20b7816 */ /* 0x002fca00000000ff */
[----:B------:R-:W-:-:S07]  /*4060*/  IMAD R10, R11, R152, RZ ;  /* 0x000000980b0a7224 */ /* 0x000fce00078e02ff */
.L_x_139:
[----:B------:R-:W-:Y:S05]  /*4070*/  BSYNC B1 ;  /* 0x0000000000017941 */ /* 0x000fea0003800000 */
.L_x_138:
[----:B-1----:R-:W-:Y:S01]  /*4080*/  @!P5 IMAD R11, R76, R153, R10 ;  /* 0x000000994c0bd224 */ /* 0x002fe200078e020a */
[----:B------:R-:W-:Y:S04]  /*4090*/  BSSY B1, `(.L_x_140) ;  /* 0x0000006000017945 */ /* 0x000fe80003800000 */
[----:B------:R1:W-:Y:S01]  /*40a0*/  @!P5 STG.E.U8 desc[UR36][R4.64+0x68], R11 ;  /* 0x0000680b0400d986 */ /* 0x0003e2000c101124 */
[----:B------:R-:W-:Y:S05]  /*40b0*/  @P2 BRA `(.L_x_141) ;  /* 0x00000000000c2947 */ /* 0x000fea0003800000 */
[----:B------:R-:W1:Y:S02]  /*40c0*/  LDG.E.U8 R162, desc[UR36][R2.64+0x69] ;  /* 0x0000692402a27981 */ /* 0x000e64000c1e1100 */
[----:B-1----:R-:W-:-:S05]  /*40d0*/  PRMT R11, R162, 0x8880, RZ ;  /* 0x00008880a20b7816 */ /* 0x002fca00000000ff */
[----:B------:R-:W-:-:S07]  /*40e0*/  IMAD R10, R11, R152, RZ ;  /* 0x000000980b0a7224 */ /* 0x000fce00078e02ff */
.L_x_141:
[----:B------:R-:W-:Y:S05]  /*40f0*/  BSYNC B1 ;  /* 0x0000000000017941 */ /* 0x000fea0003800000 */
.L_x_140:
        /* <DEDUP_REMOVED lines=11> */
.L_x_143:
[----:B------:R-:W-:Y:S05]  /*41b0*/  BSYNC B1 ;  /* 0x0000000000017941 */ /* 0x000fea0003800000 */
.L_x_142:
[----:B-1----:R-:W-:Y:S01]  /*41c0*/  @!P4 IMAD R11, R78, R153, R10 ;  /* 0x000000994e0bc224 */ /* 0x002fe200078e020a */
[----:B------:R-:W-:Y:S04]  /*41d0*/  BSSY B1, `(.L_x_144) ;  /* 0x0000006000017945 */ /* 0x000fe80003800000 */
[----:B------:R1:W-:Y:S01]  /*41e0*/  @!P4 STG.E.U8 desc[UR36][R6.64+0x68], R11 ;  /* 0x0000680b0600c986 */ /* 0x0003e2000c101124 */
[----:B------:R-:W-:Y:S05]  /*41f0*/  @P3 BRA `(.L_x_145) ;  /* 0x00000000000c3947 */ /* 0x000fea0003800000 */
[----:B------:R-:W1:Y:S02]  /*4200*/  LDG.E.U8 R162, desc[UR36][R8.64+0x69] ;  /* 0x0000692408a27981 */ /* 0x000e64000c1e1100 */
[----:B-1----:R-:W-:-:S05]  /*4210*/  PRMT R11, R162, 0x8880, RZ ;  /* 0x00008880a20b7816 */ /* 0x002fca00000000ff */
[----:B------:R-:W-:-:S07]  /*4220*/  IMAD R10, R11, R152, RZ ;  /* 0x000000980b0a7224 */ /* 0x000fce00078e02ff */
.L_x_145:
[----:B------:R-:W-:Y:S05]  /*4230*/  BSYNC B1 ;  /* 0x0000000000017941 */ /* 0x000fea0003800000 */
.L_x_144:
[----:B------:R-:W-:Y:S01]  /*4240*/  @!P3 IMAD R79, R79, R153, R10 ;  /* 0x000000994f4fb224 */ /* 0x000fe200078e020a */
[----:B------:R-:W-:Y:S04]  /*4250*/  BSSY B1, `(.L_x_146) ;  /* 0x0000006000017945 */ /* 0x000fe80003800000 */
[----:B------:R0:W-:Y:S01]  /*4260*/  @!P3 STG.E.U8 desc[UR36][R6.64+0x69], R79 ;  /* 0x0000694f0600b986 */ /* 0x0001e2000c101124 */
[----:B------:R-:W-:Y:S05]  /*4270*/  @P5 BRA `(.L_x_147) ;  /* 0x00000000000c5947 */ /* 0x000fea0003800000 */
[----:B------:R-:W1:Y:S02]  /*4280*/  LDG.E.U8 R162, desc[UR36][R2.64+0x70] ;  /* 0x0000702402a27981 */ /* 0x000e64000c1e1100 */
[----:B-1----:R-:W-:-:S05]  /*4290*/  PRMT R11, R162, 0x8880, RZ ;  /* 0x00008880a20b7816 */ /* 0x002fca00000000ff */
[----:B------:R-:W-:-:S07]  /*42a0*/  IMAD R10, R11, R152, RZ ;  /* 0x000000980b0a7224 */ /* 0x000fce00078e02ff */
.L_x_147:
[----:B------:R-:W-:Y:S05]  /*42b0*/  BSYNC B1 ;  /* 0x0000000000017941 */ /* 0x000fea0003800000 */
.L_x_146:
[----:B-1----:R-:W-:Y:S01]  /*42c0*/  @!P5 IMAD R11, R80, R153, R10 ;  /* 0x00000099500bd224 */ /* 0x002fe200078e020a */
[----:B------:R-:W-:Y:S04]  /*42d0*/  BSSY B1, `(.L_x_148) ;  /* 0x0000006000017945 */ /* 0x000fe80003800000 */
[----:B------:R1:W-:Y:S01]  /*42e0*/  @!P5 STG.E.U8 desc[UR36][R4.64+0x70], R11 ;  /* 0x0000700b0400d986 */ /* 0x0003e2000c101124 */
[----:B------:R-:W-:Y:S05]  /*42f0*/  @P2 BRA `(.L_x_149) ;  /* 0x00000000000c2947 */ /* 0x000fea0003800000 */
[----:B------:R-:W1:Y:S02]  /*4300*/  LDG.E.U8 R162, desc[UR36][R2.64+0x71] ;  /* 0x0000712402a27981 */ /* 0x000e64000c1e1100 */
[----:B-1----:R-:W-:-:S05]  /*4310*/  PRMT R11, R162, 0x8880, RZ ;  /* 0x00008880a20b7816 */ /* 0x002fca00000000ff */
[----:B------:R-:W-:-:S07]  /*4320*/  IMAD R10, R11, R152, RZ ;  /* 0x000000980b0a7224 */ /* 0x000fce00078e02ff */
.L_x_149:
[----:B------:R-:W-:Y:S05]  /*4330*/  BSYNC B1 ;  /* 0x0000000000017941 */ /* 0x000fea0003800000 */
.L_x_148:
        /* <DEDUP_REMOVED lines=11> */
.L_x_151:
[----:B------:R-:W-:Y:S05]  /*43f0*/  BSYNC B1 ;  /* 0x0000000000017941 */ /* 0x000fea0003800000 */
.L_x_150:
[----:B-1----:R-:W-:Y:S01]  /*4400*/  @!P4 IMAD R11, R82, R153, R10 ;  /* 0x00000099520bc224 */ /* 0x002fe200078e020a */
[----:B------:R-:W-:Y:S04]  /*4410*/  BSSY B1, `(.L_x_152) ;  /* 0x0000006000017945 */ /* 0x000fe80003800000 */
[----:B------:R1:W-:Y:S01]  /*4420*/  @!P4 STG.E.U8 desc[UR36][R6.64+0x70], R11 ;  /* 0x0000700b0600c986 */ /* 0x0003e2000c101124 */
[----:B------:R-:W-:Y:S05]  /*4430*/  @P3 BRA `(.L_x_153) ;  /* 0x00000000000c3947 */ /* 0x000fea0003800000 */
[----:B------:R-:W1:Y:S02]  /*4440*/  LDG.E.U8 R162, desc[UR36][R8.64+0x71] ;  /* 0x0000712408a27981 */ /* 0x000e64000c1e1100 */
[----:B-1----:R-:W-:-:S05]  /*4450*/  PRMT R11, R162, 0x8880, RZ ;  /* 0x00008880a20b7816 */ /* 0x002fca00000000ff */
[----:B------:R-:W-:-:S07]  /*4460*/  IMAD R10, R11, R152, RZ ;  /* 0x000000980b0a7224 */ /* 0x000fce00078e02ff */
.L_x_153:
[----:B------:R-:W-:Y:S05]  /*4470*/  BSYNC B1 ;  /* 0x0000000000017941 */ /* 0x000fea0003800000 */
.L_x_152:
[----:B------:R-:W-:Y:S01]  /*4480*/  @!P3 IMAD R83, R83, R153, R10 ;  /* 0x000000995353b224 */ /* 0x000fe200078e020a */
[----:B------:R-:W-:Y:S04]  /*4490*/  BSSY B1, `(.L_x_154) ;  /* 0x0000006000017945 */ /* 0x000fe80003800000 */
[----:B------:R0:W-:Y:S01]  /*44a0*/  @!P3 STG.E.U8 desc[UR36][R6.64+0x71], R83 ;  /* 0x000071530600b986 */ /* 0x0001e2000c101124 */
[----:B------:R-:W-:Y:S05]  /*44b0*/  @P5 BRA `(.L_x_155) ;  /* 0x00000000000c5947 */ /* 0x000fea0003800000 */
[----:B------:R-:W1:Y:S02]  /*44c0*/  LDG.E.U8 R162, desc[UR36][R2.64+0x78] ;  /* 0x0000782402a27981 */ /* 0x000e64000c1e1100 */
[----:B-1----:R-:W-:-:S05]  /*44d0*/  PRMT R11, R162, 0x8880, RZ ;  /* 0x00008880a20b7816 */ /* 0x002fca00000000ff */
[----:B------:R-:W-:-:S07]  /*44e0*/  IMAD R10, R11, R152, RZ ;  /* 0x000000980b0a7224 */ /* 0x000fce00078e02ff */
.L_x_155:
[----:B------:R-:W-:Y:S05]  /*44f0*/  BSYNC B1 ;  /* 0x0000000000017941 */ /* 0x000fea0003800000 */
.L_x_154:
[----:B-1----:R-:W-:Y:S01]  /*4500*/  @!P5 IMAD R11, R84, R153, R10 ;  /* 0x00000099540bd224 */ /* 0x002fe200078e020a */
[----:B------:R-:W-:Y:S04]  /*4510*/  BSSY B1, `(.L_x_156) ;  /* 0x0000006000017945 */ /* 0x000fe80003800000 */
[----:B------:R1:W-:Y:S01]  /*4520*/  @!P5 STG.E.U8 desc[UR36][R4.64+0x78], R11 ;  /* 0x0000780b0400d986 */ /* 0x0003e2000c101124 */
[----:B------:R-:W-:Y:S05]  /*4530*/  @P2 BRA `(.L_x_157) ;  /* 0x00000000000c2947 */ /* 0x000fea0003800000 */
[----:B------:R-:W1:Y:S02]  /*4540*/  LDG.E.U8 R162, desc[UR36][R2.64+0x79] ;  /* 0x0000792402a27981 */ /* 0x000e64000c1e1100 */
[----:B-1----:R-:W-:-:S05]  /*4550*/  PRMT R11, R162, 0x8880, RZ ;  /* 0x00008880a20b7816 */ /* 0x002fca00000000ff */
[----:B------:R-:W-:-:S07]  /*4560*/  IMAD R10, R11, R152, RZ ;  /* 0x000000980b0a7224 */ /* 0x000fce00078e02ff */
.L_x_157:
[----:B------:R-:W-:Y:S05]  /*4570*/  BSYNC B1 ;  /* 0x0000000000017941 */ /* 0x000fea0003800000 */
.L_x_156:
        /* <DEDUP_REMOVED lines=11> */
.L_x_159:
[----:B------:R-:W-:Y:S05]  /*4630*/  BSYNC B1 ;  /* 0x0000000000017941 */ /* 0x000fea0003800000 */
.L_x_158:
[----:B-1----:R-:W-:Y:S01]  /*4640*/  @!P4 IMAD R11, R86, R153, R10 ;  /* 0x00000099560bc224 */ /* 0x002fe200078e020a */
[----:B------:R-:W-:Y:S04]  /*4650*/  BSSY B1, `(.L_x_160) ;  /* 0x0000006000017945 */ /* 0x000fe80003800000 */
[----:B------:R1:W-:Y:S01]  /*4660*/  @!P4 STG.E.U8 desc[UR36][R6.64+0x78], R11 ;  /* 0x0000780b0600c986 */ /* 0x0003e2000c101124 */
[----:B------:R-:W-:Y:S05]  /*4670*/  @P3 BRA `(.L_x_161) ;  /* 0x00000000000c3947 */ /* 0x000fea0003800000 */
[----:B------:R-:W1:Y:S02]  /*4680*/  LDG.E.U8 R162, desc[UR36][R8.64+0x79] ;  /* 0x0000792408a27981 */ /* 0x000e64000c1e1100 */
[----:B-1----:R-:W-:-:S05]  /*4690*/  PRMT R11, R162, 0x8880, RZ ;  /* 0x00008880a20b7816 */ /* 0x002fca00000000ff */
[----:B------:R-:W-:-:S07]  /*46a0*/  IMAD R10, R11, R152, RZ ;  /* 0x000000980b0a7224 */ /* 0x000fce00078e02ff */
.L_x_161:
[----:B------:R-:W-:Y:S05]  /*46b0*/  BSYNC B1 ;  /* 0x0000000000017941 */ /* 0x000fea0003800000 */
.L_x_160:
[----:B------:R-:W-:Y:S01]  /*46c0*/  @!P3 IMAD R87, R87, R153, R10 ;  /* 0x000000995757b224 */ /* 0x000fe200078e020a */
[----:B------:R-:W-:Y:S04]  /*46d0*/  BSSY B1, `(.L_x_162) ;  /* 0x0000006000017945 */ /* 0x000fe80003800000 */
[----:B------:R0:W-:Y:S01]  /*46e0*/  @!P3 STG.E.U8 desc[UR36][R6.64+0x79], R87 ;  /* 0x000079570600b986 */ /* 0x0001e2000c101124 */
[----:B------:R-:W-:Y:S05]  /*46f0*/  @P5 BRA `(.L_x_163) ;  /* 0x00000000000c5947 */ /* 0x000fea0003800000 */
[----:B------:R-:W1:Y:S02]  /*4700*/  LDG.E.U8 R162, desc[UR36][R2.64+0x80] ;  /* 0x0000802402a27981 */ /* 0x000e64000c1e1100 */
[----:B-1----:R-:W-:-:S05]  /*4710*/  PRMT R11, R162, 0x8880, RZ ;  /* 0x00008880a20b7816 */ /* 0x002fca00000000ff */
[----:B------:R-:W-:-:S07]  /*4720*/  IMAD R10, R11, R152, RZ ;  /* 0x000000980b0a7224 */ /* 0x000fce00078e02ff */
.L_x_163:
[----:B------:R-:W-:Y:S05]  /*4730*/  BSYNC B1 ;  /* 0x0000000000017941 */ /* 0x000fea0003800000 */
.L_x_162:
[----:B-1----:R-:W-:Y:S01]  /*4740*/  @!P5 IMAD R11, R88, R153, R10 ;  /* 0x00000099580bd224 */ /* 0x002fe200078e020a */
[----:B------:R-:W-:Y:S04]  /*4750*/  BSSY B1, `(.L_x_164) ;  /* 0x0000006000017945 */ /* 0x000fe80003800000 */
[----:B------:R1:W-:Y:S01]  /*4760*/  @!P5 STG.E.U8 desc[UR36][R4.64+0x80], R11 ;  /* 0x0000800b0400d986 */ /* 0x0003e2000c101124 */
[----:B------:R-:W-:Y:S05]  /*4770*/  @P2 BRA `(.L_x_165) ;  /* 0x00000000000c2947 */ /* 0x000fea0003800000 */
[----:B------:R-:W1:Y:S02]  /*4780*/  LDG.E.U8 R162, desc[UR36][R2.64+0x81] ;  /* 0x0000812402a27981 */ /* 0x000e64000c1e1100 */
[----:B-1----:R-:W-:-:S05]  /*4790*/  PRMT R11, R162, 0x8880, RZ ;  /* 0x00008880a20b7816 */ /* 0x002fca00000000ff */
[----:B------:R-:W-:-:S07]  /*47a0*/  IMAD R10, R11, R152, RZ ;  /* 0x000000980b0a7224 */ /* 0x000fce00078e02ff */
.L_x_165:
[----:B------:R-:W-:Y:S05]  /*47b0*/  BSYNC B1 ;  /* 0x0000000000017941 */ /* 0x000fea0003800000 */
.L_x_164:
        /* <DEDUP_REMOVED lines=11> */
.L_x_167:
[----:B------:R-:W-:Y:S05]  /*4870*/  BSYNC B1 ;  /* 0x0000000000017941 */ /* 0x000fea0003800000 */
.L_x_166:
[----:B-1----:R-:W-:Y:S01]  /*4880*/  @!P4 IMAD R11, R90, R153, R10 ;  /* 0x000000995a0bc224 */ /* 0x002fe200078e020a */
[----:B------:R-:W-:Y:S04]  /*4890*/  BSSY B1, `(.L_x_168) ;  /* 0x0000006000017945 */ /* 0x000fe80003800000 */
[----:B------:R1:W-:Y:S01]  /*48a0*/  @!P4 STG.E.U8 desc[UR36][R6.64+0x80], R11 ;  /* 0x0000800b0600c986 */ /* 0x0003e2000c101124 */
[----:B------:R-:W-:Y:S05]  /*48b0*/  @P3 BRA `(.L_x_169) ;  /* 0x00000000000c3947 */ /* 0x000fea0003800000 */
[----:B------:R-:W1:Y:S02]  /*48c0*/  LDG.E.U8 R162, desc[UR36][R8.64+0x81] ;  /* 0x0000812408a27981 */ /* 0x000e64000c1e1100 */
[----:B-1----:R-:W-:-:S05]  /*48d0*/  PRMT R11, R162, 0x8880, RZ ;  /* 0x00008880a20b7816 */ /* 0x002fca00000000ff */
[----:B------:R-:W-:-:S07]  /*48e0*/  IMAD R10, R11, R152, RZ ;  /* 0x000000980b0a7224 */ /* 0x000fce00078e02ff */
.L_x_169:
[----:B------:R-:W-:Y:S05]  /*48f0*/  BSYNC B1 ;  /* 0x0000000000017941 */ /* 0x000fea0003800000 */
.L_x_168:
[----:B------:R-:W-:Y:S01]  /*4900*/  @!P3 IMAD R91, R91, R153, R10 ;  /* 0x000000995b5bb224 */ /* 0x000fe200078e020a */
[----:B------:R-:W-:Y:S04]  /*4910*/  BSSY B1, `(.L_x_170) ;  /* 0x0000006000017945 */ /* 0x000fe80003800000 */
[----:B------:R0:W-:Y:S01]  /*4920*/  @!P3 STG.E.U8 desc[UR36][R6.64+0x81], R91 ;  /* 0x0000815b0600b986 */ /* 0x0001e2000c101124 */
[----:B------:R-:W-:Y:S05]  /*4930*/  @P5 BRA `(.L_x_171) ;  /* 0x00000000000c5947 */ /* 0x000fea0003800000 */
[----:B------:R-:W1:Y:S02]  /*4940*/  LDG.E.U8 R162, desc[UR36][R2.64+0x88] ;  /* 0x0000882402a27981 */ /* 0x000e64000c1e1100 */
[----:B-1----:R-:W-:-:S05]  /*4950*/  PRMT R11, R162, 0x8880, RZ ;  /* 0x00008880a20b7816 */ /* 0x002fca00000000ff */
[----:B------:R-:W-:-:S07]  /*4960*/  IMAD R10, R11, R152, RZ ;  /* 0x000000980b0a7224 */ /* 0x000fce00078e02ff */
.L_x_171:
[----:B------:R-:W-:Y:S05]  /*4970*/  BSYNC B1 ;  /* 0x0000000000017941 */ /* 0x000fea0003800000 */
.L_x_170:
[----:B-1----:R-:W-:Y:S01]  /*4980*/  @!P5 IMAD R11, R92, R153, R10 ;  /* 0x000000995c0bd224 */ /* 0x002fe200078e020a */
[----:B------:R-:W-:Y:S04]  /*4990*/  BSSY B1, `(.L_x_172) ;  /* 0x0000006000017945 */ /* 0x000fe80003800000 */
[----:B------:R1:W-:Y:S01]  /*49a0*/  @!P5 STG.E.U8 desc[UR36][R4.64+0x88], R11 ;  /* 0x0000880b0400d986 */ /* 0x0003e2000c101124 */
[----:B------:R-:W-:Y:S05]  /*49b0*/  @P2 BRA `(.L_x_173) ;  /* 0x00000000000c2947 */ /* 0x000fea0003800000 */
[----:B------:R-:W1:Y:S02]  /*49c0*/  LDG.E.U8 R162, desc[UR36][R2.64+0x89] ;  /* 0x0000892402a27981 */ /* 0x000e64000c1e1100 */
[----:B-1----:R-:W-:-:S05]  /*49d0*/  PRMT R11, R162, 0x8880, RZ ;  /* 0x00008880a20b7816 */ /* 0x002fca00000000ff */
[----:B------:R-:W-:-:S07]  /*49e0*/  IMAD R10, R11, R152, RZ ;  /* 0x000000980b0a7224 */ /* 0x000fce00078e02ff */
.L_x_173:
[----:B------:R-:W-:Y:S05]  /*49f0*/  BSYNC B1 ;  /* 0x0000000000017941 */ /* 0x000fea0003800000 */
.L_x_172:
        /* <DEDUP_REMOVED lines=11> */
.L_x_175:
[----:B------:R-:W-:Y:S05]  /*4ab0*/  BSYNC B1 ;  /* 0x0000000000017941 */ /* 0x000fea0003800000 */
.L_x_174:
[----:B-1----:R-:W-:Y:S01]  /*4ac0*/  @!P4 IMAD R11, R94, R153, R10 ;  /* 0x000000995e0bc224 */ /* 0x002fe200078e020a */
[----:B------:R-:W-:Y:S04]  /*4ad0*/  BSSY B1, `(.L_x_176) ;  /* 0x0000006000017945 */ /* 0x000fe80003800000 */
[----:B------:R1:W-:Y:S01]  /*4ae0*/  @!P4 STG.E.U8 desc[UR36][R6.64+0x88], R11 ;  /* 0x0000880b0600c986 */ /* 0x0003e2000c101124 */
[----:B------:R-:W-:Y:S05]  /*4af0*/  @P3 BRA `(.L_x_177) ;  /* 0x00000000000c3947 */ /* 0x000fea0003800000 */
[----:B------:R-:W1:Y:S02]  /*4b00*/  LDG.E.U8 R162, desc[UR36][R8.64+0x89] ;  /* 0x0000892408a27981 */ /* 0x000e64000c1e1100 */
[----:B-1----:R-:W-:-:S05]  /*4b10*/  PRMT R11, R162, 0x8880, RZ ;  /* 0x00008880a20b7816 */ /* 0x002fca00000000ff */
[----:B------:R-:W-:-:S07]  /*4b20*/  IMAD R10, R11, R152, RZ ;  /* 0x000000980b0a7224 */ /* 0x000fce00078e02ff */
.L_x_177:
[----:B------:R-:W-:Y:S05]  /*4b30*/  BSYNC B1 ;  /* 0x0000000000017941 */ /* 0x000fea0003800000 */
.L_x_176:
[----:B------:R-:W-:Y:S01]  /*4b40*/  @!P3 IMAD R95, R95, R153, R10 ;  /* 0x000000995f5fb224 */ /* 0x000fe200078e020a */
[----:B------:R-:W-:Y:S04]  /*4b50*/  BSSY B1, `(.L_x_178) ;  /* 0x0000006000017945 */ /* 0x000fe80003800000 */
[----:B------:R0:W-:Y:S01]  /*4b60*/  @!P3 STG.E.U8 desc[UR36][R6.64+0x89], R95 ;  /* 0x0000895f0600b986 */ /* 0x0001e2000c101124 */
[----:B------:R-:W-:Y:S05]  /*4b70*/  @P5 BRA `(.L_x_179) ;  /* 0x00000000000c5947 */ /* 0x000fea0003800000 */
[----:B------:R-:W1:Y:S02]  /*4b80*/  LDG.E.U8 R162, desc[UR36][R2.64+0x90] ;  /* 0x0000902402a27981 */ /* 0x000e64000c1e1100 */
[----:B-1----:R-:W-:-:S05]  /*4b90*/  PRMT R11, R162, 0x8880, RZ ;  /* 0x00008880a20b7816 */ /* 0x002fca00000000ff */
[----:B------:R-:W-:-:S07]  /*4ba0*/  IMAD R10, R11, R152, RZ ;  /* 0x000000980b0a7224 */ /* 0x000fce00078e02ff */
.L_x_179:
[----:B------:R-:W-:Y:S05]  /*4bb0*/  BSYNC B1 ;  /* 0x0000000000017941 */ /* 0x000fea0003800000 */
.L_x_178:
[----:B-1----:R-:W-:Y:S01]  /*4bc0*/  @!P5 IMAD R11, R96, R153, R10 ;  /* 0x00000099600bd224 */ /* 0x002fe200078e020a */
[----:B------:R-:W-:Y:S04]  /*4bd0*/  BSSY B1, `(.L_x_180) ;  /* 0x0000006000017945 */ /* 0x000fe80003800000 */
[----:B------:R1:W-:Y:S01]  /*4be0*/  @!P5 STG.E.U8 desc[UR36][R4.64+0x90], R11 ;  /* 0x0000900b0400d986 */ /* 0x0003e2000c101124 */
[----:B------:R-:W-:Y:S05]  /*4bf0*/  @P2 BRA `(.L_x_181) ;  /* 0x00000000000c2947 */ /* 0x000fea0003800000 */
[----:B------:R-:W1:Y:S02]  /*4c00*/  LDG.E.U8 R162, desc[UR36][R2.64+0x91] ;  /* 0x0000912402a27981 */ /* 0x000e64000c1e1100 */
[----:B-1----:R-:W-:-:S05]  /*4c10*/  PRMT R11, R162, 0x8880, RZ ;  /* 0x00008880a20b7816 */ /* 0x002fca00000000ff */
[----:B------:R-:W-:-:S07]  /*4c20*/  IMAD R10, R11, R152, RZ ;  /* 0x000000980b0a7224 */ /* 0x000fce00078e02ff */
.L_x_181:
[----:B------:R-:W-:Y:S05]  /*4c30*/  BSYNC B1 ;  /* 0x0000000000017941 */ /* 0x000fea0003800000 */
.L_x_180:
        /* <DEDUP_REMOVED lines=11> */
.L_x_183:
[----:B------:R-:W-:Y:S05]  /*4cf0*/  BSYNC B1 ;  /* 0x0000000000017941 */ /* 0x000fea0003800000 */
.L_x_182:
[----:B-1----:R-:W-:Y:S01]  /*4d00*/  @!P4 IMAD R11, R98, R153, R10 ;  /* 0x00000099620bc224 */ /* 0x002fe200078e020a */
[----:B------:R-:W-:Y:S04]  /*4d10*/  BSSY B1, `(.L_x_184) ;  /* 0x0000006000017945 */ /* 0x000fe80003800000 */
[----:B------:R1:W-:Y:S01]  /*4d20*/  @!P4 STG.E.U8 desc[UR36][R6.64+0x90], R11 ;  /* 0x0000900b0600c986 */ /* 0x0003e2000c101124 */
[----:B------:R-:W-:Y:S05]  /*4d30*/  @P3 BRA `(.L_x_185) ;  /* 0x00000000000c3947 */ /* 0x000fea0003800000 */
[----:B------:R-:W1:Y:S02]  /*4d40*/  LDG.E.U8 R162, desc[UR36][R8.64+0x91] ;  /* 0x0000912408a27981 */ /* 0x000e64000c1e1100 */
[----:B-1----:R-:W-:-:S05]  /*4d50*/  PRMT R11, R162, 0x8880, RZ ;  /* 0x00008880a20b7816 */ /* 0x002fca00000000ff */
[----:B------:R-:W-:-:S07]  /*4d60*/  IMAD R10, R11, R152, RZ ;  /* 0x000000980b0a7224 */ /* 0x000fce00078e02ff */
.L_x_185:
[----:B------:R-:W-:Y:S05]  /*4d70*/  BSYNC B1 ;  /* 0x0000000000017941 */ /* 0x000fea0003800000 */
.L_x_184:
[----:B------:R-:W-:Y:S01]  /*4d80*/  @!P3 IMAD R99, R99, R153, R10 ;  /* 0x000000996363b224 */ /* 0x000fe200078e020a */
[----:B------:R-:W-:Y:S04]  /*4d90*/  BSSY B1, `(.L_x_186) ;  /* 0x0000006000017945 */ /* 0x000fe80003800000 */
[----:B------:R0:W-:Y:S01]  /*4da0*/  @!P3 STG.E.U8 desc[UR36][R6.64+0x91], R99 ;  /* 0x000091630600b986 */ /* 0x0001e2000c101124 */
[----:B------:R-:W-:Y:S05]  /*4db0*/  @P5 BRA `(.L_x_187) ;  /* 0x00000000000c5947 */ /* 0x000fea0003800000 */
[----:B------:R-:W1:Y:S02]  /*4dc0*/  LDG.E.U8 R162, desc[UR36][R2.64+0x98] ;  /* 0x0000982402a27981 */ /* 0x000e64000c1e1100 */
[----:B-1----:R-:W-:-:S05]  /*4dd0*/  PRMT R11, R162, 0x8880, RZ ;  /* 0x00008880a20b7816 */ /* 0x002fca00000000ff */
[----:B------:R-:W-:-:S07]  /*4de0*/  IMAD R10, R11, R152, RZ ;  /* 0x000000980b0a7224 */ /* 0x000fce00078e02ff */
.L_x_187:
[----:B------:R-:W-:Y:S05]  /*4df0*/  BSYNC B1 ;  /* 0x0000000000017941 */ /* 0x000fea0003800000 */
.L_x_186:
[----:B-1----:R-:W-:Y:S01]  /*4e00*/  @!P5 IMAD R11, R100, R153, R10 ;  /* 0x00000099640bd224 */ /* 0x002fe200078e020a */
[----:B------:R-:W-:Y:S04]  /*4e10*/  BSSY B1, `(.L_x_188) ;  /* 0x0000006000017945 */ /* 0x000fe80003800000 */
[----:B------:R1:W-:Y:S01]  /*4e20*/  @!P5 STG.E.U8 desc[UR36][R4.64+0x98], R11 ;  /* 0x0000980b0400d986 */ /* 0x0003e2000c101124 */
[----:B------:R-:W-:Y:S05]  /*4e30*/  @P2 BRA `(.L_x_189) ;  /* 0x00000000000c2947 */ /* 0x000fea0003800000 */
[----:B------:R-:W1:Y:S02]  /*4e40*/  LDG.E.U8 R162, desc[UR36][R2.64+0x99] ;  /* 0x0000992402a27981 */ /* 0x000e64000c1e1100 */
[----:B-1----:R-:W-:-:S05]  /*4e50*/  PRMT R11, R162, 0x8880, RZ ;  /* 0x00008880a20b7816 */ /* 0x002fca00000000ff */
[----:B------:R-:W-:-:S07]  /*4e60*/  IMAD R10, R11, R152, RZ ;  /* 0x000000980b0a7224 */ /* 0x000fce00078e02ff */
.L_x_189:
[----:B------:R-:W-:Y:S05]  /*4e70*/  BSYNC B1 ;  /* 0x0000000000017941 */ /* 0x000fea0003800000 */
.L_x_188:
        /* <DEDUP_REMOVED lines=11> */
.L_x_191:
[----:B------:R-:W-:Y:S05]  /*4f30*/  BSYNC B1 ;  /* 0x0000000000017941 */ /* 0x000fea0003800000 */
.L_x_190:
[----:B-1----:R-:W-:Y:S01]  /*4f40*/  @!P4 IMAD R11, R102, R153, R10 ;  /* 0x00000099660bc224 */ /* 0x002fe200078e020a */
[----:B------:R-:W-:Y:S04]  /*4f50*/  BSSY B1, `(.L_x_192) ;  /* 0x0000006000017945 */ /* 0x000fe80003800000 */
[----:B------:R1:W-:Y:S01]  /*4f60*/  @!P4 STG.E.U8 desc[UR36][R6.64+0x98], R11 ;  /* 0x0000980b0600c986 */ /* 0x0003e2000c101124 */
[----:B------:R-:W-:Y:S05]  /*4f70*/  @P3 BRA `(.L_x_193) ;  /* 0x00000000000c3947 */ /* 0x000fea0003800000 */
[----:B------:R-:W1:Y:S02]  /*4f80*/  LDG.E.U8 R162, desc[UR36][R8.64+0x99] ;  /* 0x0000992408a27981 */ /* 0x000e64000c1e1100 */
[----:B-1----:R-:W-:-:S05]  /*4f90*/  PRMT R11, R162, 0x8880, RZ ;  /* 0x00008880a20b7816 */ /* 0x002fca00000000ff */
[----:B------:R-:W-:-:S07]  /*4fa0*/  IMAD R10, R11, R152, RZ ;  /* 0x000000980b0a7224 */ /* 0x000fce00078e02ff */
.L_x_193:
[----:B------:R-:W-:Y:S05]  /*4fb0*/  BSYNC B1 ;  /* 0x0000000000017941 */ /* 0x000fea0003800000 */
.L_x_192:
[----:B------:R-:W-:Y:S01]  /*4fc0*/  @!P3 IMAD R103, R103, R153, R10 ;  /* 0x000000996767b224 */ /* 0x000fe200078e020a */
[----:B------:R-:W-:Y:S04]  /*4fd0*/  BSSY B1, `(.L_x_194) ;  /* 0x0000006000017945 */ /* 0x000fe80003800000 */
[----:B------:R0:W-:Y:S01]  /*4fe0*/  @!P3 STG.E.U8 desc[UR36][R6.64+0x99], R103 ;  /* 0x000099670600b986 */ /* 0x0001e2000c101124 */
[----:B------:R-:W-:Y:S05]  /*4ff0*/  @P5 BRA `(.L_x_195) ;  /* 0x00000000000c5947 */ /* 0x000fea0003800000 */
[----:B------:R-:W1:Y:S02]  /*5000*/  LDG.E.U8 R162, desc[UR36][R2.64+0xa0] ;  /* 0x0000a02402a27981 */ /* 0x000e64000c1e1100 */
[----:B-1----:R-:W-:-:S05]  /*5010*/  PRMT R11, R162, 0x8880, RZ ;  /* 0x00008880a20b7816 */ /* 0x002fca00000000ff */
[----:B------:R-:W-:-:S07]  /*5020*/  IMAD R10, R11, R152, RZ ;  /* 0x000000980b0a7224 */ /* 0x000fce00078e02ff */
.L_x_195:
[----:B------:R-:W-:Y:S05]  /*5030*/  BSYNC B1 ;  /* 0x0000000000017941 */ /* 0x000fea0003800000 */
.L_x_194:
[----:B-1----:R-:W-:Y:S01]  /*5040*/  @!P5 IMAD R11, R104, R153, R10 ;  /* 0x00000099680bd224 */ /* 0x002fe200078e020a */
[----:B------:R-:W-:Y:S04]  /*5050*/  BSSY B1, `(.L_x_196) ;  /* 0x0000006000017945 */ /* 0x000fe80003800000 */
[----:B------:R1:W-:Y:S01]  /*5060*/  @!P5 STG.E.U8 desc[UR36][R4.64+0xa0], R11 ;  /* 0x0000a00b0400d986 */ /* 0x0003e2000c101124 */
[----:B------:R-:W-:Y:S05]  /*5070*/  @P2 BRA `(.L_x_197) ;  /* 0x00000000000c2947 */ /* 0x000fea0003800000 */
[----:B------:R-:W1:Y:S02]  /*5080*/  LDG.E.U8 R162, desc[UR36][R2.64+0xa1] ;  /* 0x0000a12402a27981 */ /* 0x000e64000c1e1100 */
[----:B-1----:R-:W-:-:S05]  /*5090*/  PRMT R11, R162, 0x8880, RZ ;  /* 0x00008880a20b7816 */ /* 0x002fca00000000ff */
[----:B------:R-:W-:-:S07]  /*50a0*/  IMAD R10, R11, R152, RZ ;  /* 0x000000980b0a7224 */ /* 0x000fce00078e02ff */
.L_x_197:
[----:B------:R-:W-:Y:S05]  /*50b0*/  BSYNC B1 ;  /* 0x0000000000017941 */ /* 0x000fea0003800000 */
.L_x_196:
        /* <DEDUP_REMOVED lines=11> */
.L_x_199:
[----:B------:R-:W-:Y:S05]  /*5170*/  BSYNC B1 ;  /* 0x0000000000017941 */ /* 0x000fea0003800000 */
.L_x_198:
[----:B-1----:R-:W-:Y:S01]  /*5180*/  @!P4 IMAD R11, R106, R153, R10 ;  /* 0x000000996a0bc224 */ /* 0x002fe200078e020a */
[----:B------:R-:W-:Y:S04]  /*5190*/  BSSY B1, `(.L_x_200) ;  /* 0x0000006000017945 */ /* 0x000fe80003800000 */
[----:B------:R1:W-:Y:S01]  /*51a0*/  @!P4 STG.E.U8 desc[UR36][R6.64+0xa0], R11 ;  /* 0x0000a00b0600c986 */ /* 0x0003e2000c101124 */
[----:B------:R-:W-:Y:S05]  /*51b0*/  @P3 BRA `(.L_x_201) ;  /* 0x00000000000c3947 */ /* 0x000fea0003800000 */
[----:B------:R-:W1:Y:S02]  /*51c0*/  LDG.E.U8 R162, desc[UR36][R8.64+0xa1] ;  /* 0x0000a12408a27981 */ /* 0x000e64000c1e1100 */
[----:B-1----:R-:W-:-:S05]  /*51d0*/  PRMT R11, R162, 0x8880, RZ ;  /* 0x00008880a20b7816 */ /* 0x002fca00000000ff */
[----:B------:R-:W-:-:S07]  /*51e0*/  IMAD R10, R11, R152, RZ ;  /* 0x000000980b0a7224 */ /* 0x000fce00078e02ff */
.L_x_201:
[----:B------:R-:W-:Y:S05]  /*51f0*/  BSYNC B1 ;  /* 0x0000000000017941 */ /* 0x000fea0003800000 */
.L_x_200:
[----:B------:R-:W-:Y:S01]  /*5200*/  @!P3 IMAD R107, R107, R153, R10 ;  /* 0x000000996b6bb224 */ /* 0x000fe200078e020a */
[----:B------:R-:W-:Y:S04]  /*5210*/  BSSY B1, `(.L_x_202) ;  /* 0x0000006000017945 */ /* 0x000fe80003800000 */
[----:B------:R0:W-:Y:S01]  /*5220*/  @!P3 STG.E.U8 desc[UR36][R6.64+0xa1], R107 ;  /* 0x0000a16b0600b986 */ /* 0x0001e2000c101124 */
[----:B------:R-:W-:Y:S05]  /*5230*/  @P5 BRA `(.L_x_203) ;  /* 0x00000000000c5947 */ /* 0x000fea0003800000 */
[----:B------:R-:W1:Y:S02]  /*5240*/  LDG.E.U8 R162, desc[UR36][R2.64+0xa8] ;  /* 0x0000a82402a27981 */ /* 0x000e64000c1e1100 */
[----:B-1----:R-:W-:-:S05]  /*5250*/  PRMT R11, R162, 0x8880, RZ ;  /* 0x00008880a20b7816 */ /* 0x002fca00000000ff */
[----:B------:R-:W-:-:S07]  /*5260*/  IMAD R10, R11, R152, RZ ;  /* 0x000000980b0a7224 */ /* 0x000fce00078e02ff */
.L_x_203:
[----:B------:R-:W-:Y:S05]  /*5270*/  BSYNC B1 ;  /* 0x0000000000017941 */ /* 0x000fea0003800000 */
.L_x_202:
[----:B-1----:R-:W-:Y:S01]  /*5280*/  @!P5 IMAD R11, R108, R153, R10 ;  /* 0x000000996c0bd224 */ /* 0x002fe200078e020a */
[----:B------:R-:W-:Y:S04]  /*5290*/  BSSY B1, `(.L_x_204) ;  /* 0x0000006000017945 */ /* 0x000fe80003800000 */
[----:B------:R1:W-:Y:S01]  /*52a0*/  @!P5 STG.E.U8 desc[UR36][R4.64+0xa8], R11 ;  /* 0x0000a80b0400d986 */ /* 0x0003e2000c101124 */
[----:B------:R-:W-:Y:S05]  /*52b0*/  @P2 BRA `(.L_x_205) ;  /* 0x00000000000c2947 */ /* 0x000fea0003800000 */
[----:B------:R-:W1:Y:S02]  /*52c0*/  LDG.E.U8 R162, desc[UR36][R2.64+0xa9] ;  /* 0x0000a92402a27981 */ /* 0x000e64000c1e1100 */
[----:B-1----:R-:W-:-:S05]  /*52d0*/  PRMT R11, R162, 0x8880, RZ ;  /* 0x00008880a20b7816 */ /* 0x002fca00000000ff */
[----:B------:R-:W-:-:S07]  /*52e0*/  IMAD R10, R11, R152, RZ ;  /* 0x000000980b0a7224 */ /* 0x000fce00078e02ff */
.L_x_205:
[----:B------:R-:W-:Y:S05]  /*52f0*/  BSYNC B1 ;  /* 0x0000000000017941 */ /* 0x000fea0003800000 */
.L_x_204:
        /* <DEDUP_REMOVED lines=11> */
.L_x_207:
[----:B------:R-:W-:Y:S05]  /*53b0*/  BSYNC B1 ;  /* 0x0000000000017941 */ /* 0x000fea0003800000 */
.L_x_206:
[----:B-1----:R-:W-:Y:S01]  /*53c0*/  @!P4 IMAD R11, R110, R153, R10 ;  /* 0x000000996e0bc224 */ /* 0x002fe200078e020a */
[----:B------:R-:W-:Y:S04]  /*53d0*/  BSSY B1, `(.L_x_208) ;  /* 0x0000006000017945 */ /* 0x000fe80003800000 */
[----:B------:R1:W-:Y:S01]  /*53e0*/  @!P4 STG.E.U8 desc[UR36][R6.64+0xa8], R11 ;  /* 0x0000a80b0600c986 */ /* 0x0003e2000c101124 */
[----:B------:R-:W-:Y:S05]  /*53f0*/  @P3 BRA `(.L_x_209) ;  /* 0x00000000000c3947 */ /* 0x000fea0003800000 */
[----:B------:R-:W1:Y:S02]  /*5400*/  LDG.E.U8 R162, desc[UR36][R8.64+0xa9] ;  /* 0x0000a92408a27981 */ /* 0x000e64000c1e1100 */
[----:B-1----:R-:W-:-:S05]  /*5410*/  PRMT R11, R162, 0x8880, RZ ;  /* 0x00008880a20b7816 */ /* 0x002fca00000000ff */
[----:B------:R-:W-:-:S07]  /*5420*/  IMAD R10, R11, R152, RZ ;  /* 0x000000980b0a7224 */ /* 0x000fce00078e02ff */
.L_x_209:
[----:B------:R-:W-:Y:S05]  /*5430*/  BSYNC B1 ;  /* 0x0000000000017941 */ /* 0x000fea0003800000 */
.L_x_208:
[----:B------:R-:W-:Y:S01]  /*5440*/  @!P3 IMAD R111, R111, R153, R10 ;  /* 0x000000996f6fb224 */ /* 0x000fe200078e020a */
[----:B------:R-:W-:Y:S04]  /*5450*/  BSSY B1, `(.L_x_210) ;  /* 0x0000006000017945 */ /* 0x000fe80003800000 */
[----:B------:R0:W-:Y:S01]  /*5460*/  @!P3 STG.E.U8 desc[UR36][R6.64+0xa9], R111 ;  /* 0x0000a96f0600b986 */ /* 0x0001e2000c101124 */
[----:B------:R-:W-:Y:S05]  /*5470*/  @P5 BRA `(.L_x_211) ;  /* 0x00000000000c5947 */ /* 0x000fea0003800000 */
[----:B------:R-:W1:Y:S02]  /*5480*/  LDG.E.U8 R162, desc[UR36][R2.64+0xb0] ;  /* 0x0000b02402a27981 */ /* 0x000e64000c1e1100 */
[----:B-1----:R-:W-:-:S05]  /*5490*/  PRMT R11, R162, 0x8880, RZ ;  /* 0x00008880a20b7816 */ /* 0x002fca00000000ff */
[----:B------:R-:W-:-:S07]  /*54a0*/  IMAD R10, R11, R152, RZ ;  /* 0x000000980b0a7224 */ /* 0x000fce00078e02ff */
.L_x_211:
[----:B------:R-:W-:Y:S05]  /*54b0*/  BSYNC B1 ;  /* 0x0000000000017941 */ /* 0x000fea0003800000 */
.L_x_210:
[----:B-1----:R-:W-:Y:S01]  /*54c0*/  @!P5 IMAD R11, R112, R153, R10 ;  /* 0x00000099700bd224 */ /* 0x002fe200078e020a */
[----:B------:R-:W-:Y:S04]  /*54d0*/  BSSY B1, `(.L_x_212) ;  /* 0x0000006000017945 */ /* 0x000fe80003800000 */
[----:B------:R1:W-:Y:S01]  /*54e0*/  @!P5 STG.E.U8 desc[UR36][R4.64+0xb0], R11 ;  /* 0x0000b00b0400d986 */ /* 0x0003e2000c101124 */
[----:B------:R-:W-:Y:S05]  /*54f0*/  @P2 BRA `(.L_x_213) ;  /* 0x00000000000c2947 */ /* 0x000fea0003800000 */
[----:B------:R-:W1:Y:S02]  /*5500*/  LDG.E.U8 R162, desc[UR36][R2.64+0xb1] ;  /* 0x0000b12402a27981 */ /* 0x000e64000c1e1100 */
[----:B-1----:R-:W-:-:S05]  /*5510*/  PRMT R11, R162, 0x8880, RZ ;  /* 0x00008880a20b7816 */ /* 0x002fca00000000ff */
[----:B------:R-:W-:-:S07]  /*5520*/  IMAD R10, R11, R152, RZ ;  /* 0x000000980b0a7224 */ /* 0x000fce00078e02ff */
.L_x_213:
[----:B------:R-:W-:Y:S05]  /*5530*/  BSYNC B1 ;  /* 0x0000000000017941 */ /* 0x000fea0003800000 */
.L_x_212:
        /* <DEDUP_REMOVED lines=11> */
.L_x_215:
[----:B------:R-:W-:Y:S05]  /*55f0*/  BSYNC B1 ;  /* 0x0000000000017941 */ /* 0x000fea0003800000 */
.L_x_214:
[----:B-1----:R-:W-:Y:S01]  /*5600*/  @!P4 IMAD R11, R114, R153, R10 ;  /* 0x00000099720bc224 */ /* 0x002fe200078e020a */
[----:B------:R-:W-:Y:S04]  /*5610*/  BSSY B1, `(.L_x_216) ;  /* 0x0000006000017945 */ /* 0x000fe80003800000 */
[----:B------:R1:W-:Y:S01]  /*5620*/  @!P4 STG.E.U8 desc[UR36][R6.64+0xb0], R11 ;  /* 0x0000b00b0600c986 */ /* 0x0003e2000c101124 */
[----:B------:R-:W-:Y:S05]  /*5630*/  @P3 BRA `(.L_x_217) ;  /* 0x00000000000c3947 */ /* 0x000fea0003800000 */
[----:B------:R-:W1:Y:S02]  /*5640*/  LDG.E.U8 R162, desc[UR36][R8.64+0xb1] ;  /* 0x0000b12408a27981 */ /* 0x000e64000c1e1100 */
[----:B-1----:R-:W-:-:S05]  /*5650*/  PRMT R11, R162, 0x8880, RZ ;  /* 0x00008880a20b7816 */ /* 0x002fca00000000ff */
[----:B------:R-:W-:-:S07]  /*5660*/  IMAD R10, R11, R152, RZ ;  /* 0x000000980b0a7224 */ /* 0x000fce00078e02ff */
.L_x_217:
[----:B------:R-:W-:Y:S05]  /*5670*/  BSYNC B1 ;  /* 0x0000000000017941 */ /* 0x000fea0003800000 */
.L_x_216:
[----:B------:R-:W-:Y:S01]  /*5680*/  @!P3 IMAD R115, R115, R153, R10 ;  /* 0x000000997373b224 */ /* 0x000fe200078e020a */
[----:B------:R-:W-:Y:S04]  /*5690*/  BSSY B1, `(.L_x_218) ;  /* 0x0000006000017945 */ /* 0x000fe80003800000 */
[----:B------:R0:W-:Y:S01]  /*56a0*/  @!P3 STG.E.U8 desc[UR36][R6.64+0xb1], R115 ;  /* 0x0000b1730600b986 */ /* 0x0001e2000c101124 */
[----:B------:R-:W-:Y:S05]  /*56b0*/  @P5 BRA `(.L_x_219) ;  /* 0x00000000000c5947 */ /* 0x000fea0003800000 */
[----:B------:R-:W1:Y:S02]  /*56c0*/  LDG.E.U8 R162, desc[UR36][R2.64+0xb8] ;  /* 0x0000b82402a27981 */ /* 0x000e64000c1e1100 */
[----:B-1----:R-:W-:-:S05]  /*56d0*/  PRMT R11, R162, 0x8880, RZ ;  /* 0x00008880a20b7816 */ /* 0x002fca00000000ff */
[----:B------:R-:W-:-:S07]  /*56e0*/  IMAD R10, R11, R152, RZ ;  /* 0x000000980b0a7224 */ /* 0x000fce00078e02ff */
.L_x_219:
[----:B------:R-:W-:Y:S05]  /*56f0*/  BSYNC B1 ;  /* 0x0000000000017941 */ /* 0x000fea0003800000 */
.L_x_218:
[----:B-1----:R-:W-:Y:S01]  /*5700*/  @!P5 IMAD R11, R116, R153, R10 ;  /* 0x00000099740bd224 */ /* 0x002fe200078e020a */
[----:B------:R-:W-:Y:S04]  /*5710*/  BSSY B1, `(.L_x_220) ;  /* 0x0000006000017945 */ /* 0x000fe80003800000 */
[----:B------:R1:W-:Y:S01]  /*5720*/  @!P5 STG.E.U8 desc[UR36][R4.64+0xb8], R11 ;  /* 0x0000b80b0400d986 */ /* 0x0003e2000c101124 */
[----:B------:R-:W-:Y:S05]  /*5730*/  @P2 BRA `(.L_x_221) ;  /* 0x00000000000c2947 */ /* 0x000fea0003800000 */
[----:B------:R-:W1:Y:S02]  /*5740*/  LDG.E.U8 R162, desc[UR36][R2.64+0xb9] ;  /* 0x0000b92402a27981 */ /* 0x000e64000c1e1100 */
[----:B-1----:R-:W-:-:S05]  /*5750*/  PRMT R11, R162, 0x8880, RZ ;  /* 0x00008880a20b7816 */ /* 0x002fca00000000ff */
[----:B------:R-:W-:-:S07]  /*5760*/  IMAD R10, R11, R152, RZ ;  /* 0x000000980b0a7224 */ /* 0x000fce00078e02ff */
.L_x_221:
[----:B------:R-:W-:Y:S05]  /*5770*/  BSYNC B1 ;  /* 0x0000000000017941 */ /* 0x000fea0003800000 */
.L_x_220:
        /* <DEDUP_REMOVED lines=11> */
.L_x_223:
[----:B------:R-:W-:Y:S05]  /*5830*/  BSYNC B1 ;  /* 0x0000000000017941 */ /* 0x000fea0003800000 */
.L_x_222:
[----:B-1----:R-:W-:Y:S01]  /*5840*/  @!P4 IMAD R11, R118, R153, R10 ;  /* 0x00000099760bc224 */ /* 0x002fe200078e020a */
[----:B------:R-:W-:Y:S04]  /*5850*/  BSSY B1, `(.L_x_224) ;  /* 0x0000006000017945 */ /* 0x000fe80003800000 */
[----:B------:R1:W-:Y:S01]  /*5860*/  @!P4 STG.E.U8 desc[UR36][R6.64+0xb8], R11 ;  /* 0x0000b80b0600c986 */ /* 0x0003e2000c101124 */
[----:B------:R-:W-:Y:S05]  /*5870*/  @P3 BRA `(.L_x_225) ;  /* 0x00000000000c3947 */ /* 0x000fea0003800000 */
[----:B------:R-:W1:Y:S02]  /*5880*/  LDG.E.U8 R162, desc[UR36][R8.64+0xb9] ;  /* 0x0000b92408a27981 */ /* 0x000e64000c1e1100 */
[----:B-1----:R-:W-:-:S05]  /*5890*/  PRMT R11, R162, 0x8880, RZ ;  /* 0x00008880a20b7816 */ /* 0x002fca00000000ff */
[----:B------:R-:W-:-:S07]  /*58a0*/  IMAD R10, R11, R152, RZ ;  /* 0x000000980b0a7224 */ /* 0x000fce00078e02ff */
.L_x_225:
[----:B------:R-:W-:Y:S05]  /*58b0*/  BSYNC B1 ;  /* 0x0000000000017941 */ /* 0x000fea0003800000 */
.L_x_224:
[----:B------:R-:W-:Y:S01]  /*58c0*/  @!P3 IMAD R119, R119, R153, R10 ;  /* 0x000000997777b224 */ /* 0x000fe200078e020a */
[----:B------:R-:W-:Y:S04]  /*58d0*/  BSSY B1, `(.L_x_226) ;  /* 0x0000006000017945 */ /* 0x000fe80003800000 */
[----:B------:R0:W-:Y:S01]  /*58e0*/  @!P3 STG.E.U8 desc[UR36][R6.64+0xb9], R119 ;  /* 0x0000b9770600b986 */ /* 0x0001e2000c101124 */
[----:B------:R-:W-:Y:S05]  /*58f0*/  @P5 BRA `(.L_x_227) ;  /* 0x00000000000c5947 */ /* 0x000fea0003800000 */
[----:B------:R-:W1:Y:S02]  /*5900*/  LDG.E.U8 R162, desc[UR36][R2.64+0xc0] ;  /* 0x0000c02402a27981 */ /* 0x000e64000c1e1100 */
[----:B-1----:R-:W-:-:S05]  /*5910*/  PRMT R11, R162, 0x8880, RZ ;  /* 0x00008880a20b7816 */ /* 0x002fca00000000ff */
[----:B------:R-:W-:-:S07]  /*5920*/  IMAD R10, R11, R152, RZ ;  /* 0x000000980b0a7224 */ /* 0x000fce00078e02ff */
.L_x_227:
[----:B------:R-:W-:Y:S05]  /*5930*/  BSYNC B1 ;  /* 0x0000000000017941 */ /* 0x000fea0003800000 */
.L_x_226:
[----:B-1----:R-:W-:Y:S01]  /*5940*/  @!P5 IMAD R11, R120, R153, R10 ;  /* 0x00000099780bd224 */ /* 0x002fe200078e020a */
[----:B------:R-:W-:Y:S04]  /*5950*/  BSSY B1, `(.L_x_228) ;  /* 0x0000006000017945 */ /* 0x000fe80003800000 */
[----:B------:R1:W-:Y:S01]  /*5960*/  @!P5 STG.E.U8 desc[UR36][R4.64+0xc0], R11 ;  /* 0x0000c00b0400d986 */ /* 0x0003e2000c101124 */
[----:B------:R-:W-:Y:S05]  /*5970*/  @P2 BRA `(.L_x_229) ;  /* 0x00000000000c2947 */ /* 0x000fea0003800000 */
[----:B------:R-:W1:Y:S02]  /*5980*/  LDG.E.U8 R162, desc[UR36][R2.64+0xc1] ;  /* 0x0000c12402a27981 */ /* 0x000e64000c1e1100 */
[----:B-1----:R-:W-:-:S05]  /*5990*/  PRMT R11, R162, 0x8880, RZ ;  /* 0x00008880a20b7816 */ /* 0x002fca00000000ff */
[----:B------:R-:W-:-:S07]  /*59a0*/  IMAD R10, R11, R152, RZ ;  /* 0x000000980b0a7224 */ /* 0x000fce00078e02ff */
.L_x_229:
[----:B------:R-:W-:Y:S05]  /*59b0*/  BSYNC B1 ;  /* 0x0000000000017941 */ /* 0x000fea0003800000 */
.L_x_228:
        /* <DEDUP_REMOVED lines=11> */
.L_x_231:
[----:B------:R-:W-:Y:S05]  /*5a70*/  BSYNC B1 ;  /* 0x0000000000017941 */ /* 0x000fea0003800000 */
.L_x_230:
[----:B-1----:R-:W-:Y:S01]  /*5a80*/  @!P4 IMAD R11, R122, R153, R10 ;  /* 0x000000997a0bc224 */ /* 0x002fe200078e020a */
[----:B------:R-:W-:Y:S04]  /*5a90*/  BSSY B1, `(.L_x_232) ;  /* 0x0000006000017945 */ /* 0x000fe80003800000 */
[----:B------:R1:W-:Y:S01]  /*5aa0*/  @!P4 STG.E.U8 desc[UR36][R6.64+0xc0], R11 ;  /* 0x0000c00b0600c986 */ /* 0x0003e2000c101124 */
[----:B------:R-:W-:Y:S05]  /*5ab0*/  @P3 BRA `(.L_x_233) ;  /* 0x00000000000c3947 */ /* 0x000fea0003800000 */
[----:B------:R-:W1:Y:S02]  /*5ac0*/  LDG.E.U8 R162, desc[UR36][R8.64+0xc1] ;  /* 0x0000c12408a27981 */ /* 0x000e64000c1e1100 */
[----:B-1----:R-:W-:-:S05]  /*5ad0*/  PRMT R11, R162, 0x8880, RZ ;  /* 0x00008880a20b7816 */ /* 0x002fca00000000ff */
[----:B------:R-:W-:-:S07]  /*5ae0*/  IMAD R10, R11, R152, RZ ;  /* 0x000000980b0a7224 */ /* 0x000fce00078e02ff */
.L_x_233:
[----:B------:R-:W-:Y:S05]  /*5af0*/  BSYNC B1 ;  /* 0x0000000000017941 */ /* 0x000fea0003800000 */
.L_x_232:
[----:B------:R-:W-:Y:S01]  /*5b00*/  @!P3 IMAD R123, R123, R153, R10 ;  /* 0x000000997b7bb224 */ /* 0x000fe200078e020a */
[----:B------:R-:W-:Y:S04]  /*5b10*/  BSSY B1, `(.L_x_234) ;  /* 0x0000006000017945 */ /* 0x000fe80003800000 */
[----:B------:R0:W-:Y:S01]  /*5b20*/  @!P3 STG.E.U8 desc[UR36][R6.64+0xc1], R123 ;  /* 0x0000c17b0600b986 */ /* 0x0001e2000c101124 */
[----:B------:R-:W-:Y:S05]  /*5b30*/  @P5 BRA `(.L_x_235) ;  /* 0x00000000000c5947 */ /* 0x000fea0003800000 */
[----:B------:R-:W1:Y:S02]  /*5b40*/  LDG.E.U8 R162, desc[UR36][R2.64+0xc8] ;  /* 0x0000c82402a27981 */ /* 0x000e64000c1e1100 */
[----:B-1----:R-:W-:-:S05]  /*5b50*/  PRMT R11, R162, 0x8880, RZ ;  /* 0x00008880a20b7816 */ /* 0x002fca00000000ff */
[----:B------:R-:W-:-:S07]  /*5b60*/  IMAD R10, R11, R152, RZ ;  /* 0x000000980b0a7224 */ /* 0x000fce00078e02ff */
.L_x_235:
[----:B------:R-:W-:Y:S05]  /*5b70*/  BSYNC B1 ;  /* 0x0000000000017941 */ /* 0x000fea0003800000 */
.L_x_234:
[----:B-1----:R-:W-:Y:S01]  /*5b80*/  @!P5 IMAD R11, R124, R153, R10 ;  /* 0x000000997c0bd224 */ /* 0x002fe200078e020a */
[----:B------:R-:W-:Y:S04]  /*5b90*/  BSSY B1, `(.L_x_236) ;  /* 0x0000006000017945 */ /* 0x000fe80003800000 */
[----:B------:R1:W-:Y:S01]  /*5ba0*/  @!P5 STG.E.U8 desc[UR36][R4.64+0xc8], R11 ;  /* 0x0000c80b0400d986 */ /* 0x0003e2000c101124 */
[----:B------:R-:W-:Y:S05]  /*5bb0*/  @P2 BRA `(.L_x_237) ;  /* 0x00000000000c2947 */ /* 0x000fea0003800000 */
[----:B------:R-:W1:Y:S02]  /*5bc0*/  LDG.E.U8 R162, desc[UR36][R2.64+0xc9] ;  /* 0x0000c92402a27981 */ /* 0x000e64000c1e1100 */
[----:B-1----:R-:W-:-:S05]  /*5bd0*/  PRMT R11, R162, 0x8880, RZ ;  /* 0x00008880a20b7816 */ /* 0x002fca00000000ff */
[----:B------:R-:W-:-:S07]  /*5be0*/  IMAD R10, R11, R152, RZ ;  /* 0x000000980b0a7224 */ /* 0x000fce00078e02ff */
.L_x_237:
[----:B------:R-:W-:Y:S05]  /*5bf0*/  BSYNC B1 ;  /* 0x0000000000017941 */ /* 0x000fea0003800000 */
.L_x_236:
        /* <DEDUP_REMOVED lines=11> */
.L_x_239:
[----:B------:R-:W-:Y:S05]  /*5cb0*/  BSYNC B1 ;  /* 0x0000000000017941 */ /* 0x000fea0003800000 */
.L_x_238:
[----:B-1----:R-:W-:Y:S01]  /*5cc0*/  @!P4 IMAD R11, R126, R153, R10 ;  /* 0x000000997e0bc224 */ /* 0x002fe200078e020a */
[----:B------:R-:W-:Y:S04]  /*5cd0*/  BSSY B1, `(.L_x_240) ;  /* 0x0000006000017945 */ /* 0x000fe80003800000 */
[----:B------:R1:W-:Y:S01]  /*5ce0*/  @!P4 STG.E.U8 desc[UR36][R6.64+0xc8], R11 ;  /* 0x0000c80b0600c986 */ /* 0x0003e2000c101124 */
[----:B------:R-:W-:Y:S05]  /*5cf0*/  @P3 BRA `(.L_x_241) ;  /* 0x00000000000c3947 */ /* 0x000fea0003800000 */
[----:B------:R-:W1:Y:S02]  /*5d00*/  LDG.E.U8 R162, desc[UR36][R8.64+0xc9] ;  /* 0x0000c92408a27981 */ /* 0x000e64000c1e1100 */
[----:B-1----:R-:W-:-:S05]  /*5d10*/  PRMT R11, R162, 0x8880, RZ ;  /* 0x00008880a20b7816 */ /* 0x002fca00000000ff */
[----:B------:R-:W-:-:S07]  /*5d20*/  IMAD R10, R11, R152, RZ ;  /* 0x000000980b0a7224 */ /* 0x000fce00078e02ff */
.L_x_241:
[----:B------:R-:W-:Y:S05]  /*5d30*/  BSYNC B1 ;  /* 0x0000000000017941 */ /* 0x000fea0003800000 */
.L_x_240:
[----:B------:R-:W-:Y:S01]  /*5d40*/  @!P3 IMAD R127, R127, R153, R10 ;  /* 0x000000997f7fb224 */ /* 0x000fe200078e020a */
[----:B------:R-:W-:Y:S04]  /*5d50*/  BSSY B1, `(.L_x_242) ;  /* 0x0000006000017945 */ /* 0x000fe80003800000 */
[----:B------:R0:W-:Y:S01]  /*5d60*/  @!P3 STG.E.U8 desc[UR36][R6.64+0xc9], R127 ;  /* 0x0000c97f0600b986 */ /* 0x0001e2000c101124 */
[----:B------:R-:W-:Y:S05]  /*5d70*/  @P5 BRA `(.L_x_243) ;  /* 0x00000000000c5947 */ /* 0x000fea0003800000 */
[----:B------:R-:W1:Y:S02]  /*5d80*/  LDG.E.U8 R162, desc[UR36][R2.64+0xd0] ;  /* 0x0000d02402a27981 */ /* 0x000e64000c1e1100 */
[----:B-1----:R-:W-:-:S05]  /*5d90*/  PRMT R11, R162, 0x8880, RZ ;  /* 0x00008880a20b7816 */ /* 0x002fca00000000ff */
[----:B------:R-:W-:-:S07]  /*5da0*/  IMAD R10, R11, R152, RZ ;  /* 0x000000980b0a7224 */ /* 0x000fce00078e02ff */
.L_x_243:
[----:B------:R-:W-:Y:S05]  /*5db0*/  BSYNC B1 ;  /* 0x0000000000017941 */ /* 0x000fea0003800000 */
.L_x_242:
[----:B-1----:R-:W-:Y:S01]  /*5dc0*/  @!P5 IMAD R11, R128, R153, R10 ;  /* 0x00000099800bd224 */ /* 0x002fe200078e020a */
[----:B------:R-:W-:Y:S04]  /*5dd0*/  BSSY B1, `(.L_x_244) ;  /* 0x0000006000017945 */ /* 0x000fe80003800000 */
[----:B------:R1:W-:Y:S01]  /*5de0*/  @!P5 STG.E.U8 desc[UR36][R4.64+0xd0], R11 ;  /* 0x0000d00b0400d986 */ /* 0x0003e2000c101124 */
[----:B------:R-:W-:Y:S05]  /*5df0*/  @P2 BRA `(.L_x_245) ;  /* 0x00000000000c2947 */ /* 0x000fea0003800000 */
[----:B------:R-:W1:Y:S02]  /*5e00*/  LDG.E.U8 R162, desc[UR36][R2.64+0xd1] ;  /* 0x0000d12402a27981 */ /* 0x000e64000c1e1100 */
[----:B-1----:R-:W-:-:S05]  /*5e10*/  PRMT R11, R162, 0x8880, RZ ;  /* 0x00008880a20b7816 */ /* 0x002fca00000000ff */
[----:B------:R-:W-:-:S07]  /*5e20*/  IMAD R10, R11, R152, RZ ;  /* 0x000000980b0a7224 */ /* 0x000fce00078e02ff */
.L_x_245:
[----:B------:R-:W-:Y:S05]  /*5e30*/  BSYNC B1 ;  /* 0x0000000000017941 */ /* 0x000fea0003800000 */
.L_x_244:
        /* <DEDUP_REMOVED lines=11> */
.L_x_247:
[----:B------:R-:W-:Y:S05]  /*5ef0*/  BSYNC B1 ;  /* 0x0000000000017941 */ /* 0x000fea0003800000 */
.L_x_246:
[----:B-1----:R-:W-:Y:S01]  /*5f00*/  @!P4 IMAD R11, R130, R153, R10 ;  /* 0x00000099820bc224 */ /* 0x002fe200078e020a */
[----:B------:R-:W-:Y:S04]  /*5f10*/  BSSY B1, `(.L_x_248) ;  /* 0x0000006000017945 */ /* 0x000fe80003800000 */
[----:B------:R1:W-:Y:S01]  /*5f20*/  @!P4 STG.E.U8 desc[UR36][R6.64+0xd0], R11 ;  /* 0x0000d00b0600c986 */ /* 0x0003e2000c101124 */
[----:B------:R-:W-:Y:S05]  /*5f30*/  @P3 BRA `(.L_x_249) ;  /* 0x00000000000c3947 */ /* 0x000fea0003800000 */
[----:B------:R-:W1:Y:S02]  /*5f40*/  LDG.E.U8 R162, desc[UR36][R8.64+0xd1] ;  /* 0x0000d12408a27981 */ /* 0x000e64000c1e1100 */
[----:B-1----:R-:W-:-:S05]  /*5f50*/  PRMT R11, R162, 0x8880, RZ ;  /* 0x00008880a20b7816 */ /* 0x002fca00000000ff */
[----:B------:R-:W-:-:S07]  /*5f60*/  IMAD R10, R11, R152, RZ ;  /* 0x000000980b0a7224 */ /* 0x000fce00078e02ff */
.L_x_249:
[----:B------:R-:W-:Y:S05]  /*5f70*/  BSYNC B1 ;  /* 0x0000000000017941 */ /* 0x000fea0003800000 */
.L_x_248:
[----:B------:R-:W-:Y:S01]  /*5f80*/  @!P3 IMAD R131, R131, R153, R10 ;  /* 0x000000998383b224 */ /* 0x000fe200078e020a */
[----:B------:R-:W-:Y:S04]  /*5f90*/  BSSY B1, `(.L_x_250) ;  /* 0x0000006000017945 */ /* 0x000fe80003800000 */
[----:B------:R0:W-:Y:S01]  /*5fa0*/  @!P3 STG.E.U8 desc[UR36][R6.64+0xd1], R131 ;  /* 0x0000d1830600b986 */ /* 0x0001e2000c101124 */
[----:B------:R-:W-:Y:S05]  /*5fb0*/  @P5 BRA `(.L_x_251) ;  /* 0x00000000000c5947 */ /* 0x000fea0003800000 */
[----:B------:R-:W1:Y:S02]  /*5fc0*/  LDG.E.U8 R162, desc[UR36][R2.64+0xd8] ;  /* 0x0000d82402a27981 */ /* 0x000e64000c1e1100 */
[----:B-1----:R-:W-:-:S05]  /*5fd0*/  PRMT R11, R162, 0x8880, RZ ;  /* 0x00008880a20b7816 */ /* 0x002fca00000000ff */
[----:B------:R-:W-:-:S07]  /*5fe0*/  IMAD R10, R11, R152, RZ ;  /* 0x000000980b0a7224 */ /* 0x000fce00078e02ff */
.L_x_251:
[----:B------:R-:W-:Y:S05]  /*5ff0*/  BSYNC B1 ;  /* 0x0000000000017941 */ /* 0x000fea0003800000 */
.L_x_250:
[----:B-1----:R-:W-:Y:S01]  /*6000*/  @!P5 IMAD R11, R132, R153, R10 ;  /* 0x00000099840bd224 */ /* 0x002fe200078e020a */
[----:B------:R-:W-:Y:S04]  /*6010*/  BSSY B1, `(.L_x_252) ;  /* 0x0000006000017945 */ /* 0x000fe80003800000 */
[----:B------:R1:W-:Y:S01]  /*6020*/  @!P5 STG.E.U8 desc[UR36][R4.64+0xd8], R11 ;  /* 0x0000d80b0400d986 */ /* 0x0003e2000c101124 */
[----:B------:R-:W-:Y:S05]  /*6030*/  @P2 BRA `(.L_x_253) ;  /* 0x00000000000c2947 */ /* 0x000fea0003800000 */
[----:B------:R-:W1:Y:S02]  /*6040*/  LDG.E.U8 R162, desc[UR36][R2.64+0xd9] ;  /* 0x0000d92402a27981 */ /* 0x000e64000c1e1100 */
[----:B-1----:R-:W-:-:S05]  /*6050*/  PRMT R11, R162, 0x8880, RZ ;  /* 0x00008880a20b7816 */ /* 0x002fca00000000ff */
[----:B------:R-:W-:-:S07]  /*6060*/  IMAD R10, R11, R152, RZ ;  /* 0x000000980b0a7224 */ /* 0x000fce00078e02ff */
.L_x_253:
[----:B------:R-:W-:Y:S05]  /*6070*/  BSYNC B1 ;  /* 0x0000000000017941 */ /* 0x000fea0003800000 */
.L_x_252:
        /* <DEDUP_REMOVED lines=11> */
.L_x_255:
[----:B------:R-:W-:Y:S05]  /*6130*/  BSYNC B1 ;  /* 0x0000000000017941 */ /* 0x000fea0003800000 */
.L_x_254:
[----:B-1----:R-:W-:Y:S01]  /*6140*/  @!P4 IMAD R11, R134, R153, R10 ;  /* 0x00000099860bc224 */ /* 0x002fe200078e020a */
[----:B------:R-:W-:Y:S04]  /*6150*/  BSSY B1, `(.L_x_256) ;  /* 0x0000006000017945 */ /* 0x000fe80003800000 */
[----:B------:R1:W-:Y:S01]  /*6160*/  @!P4 STG.E.U8 desc[UR36][R6.64+0xd8], R11 ;  /* 0x0000d80b0600c986 */ /* 0x0003e2000c101124 */
[----:B------:R-:W-:Y:S05]  /*6170*/  @P3 BRA `(.L_x_257) ;  /* 0x00000000000c3947 */ /* 0x000fea0003800000 */
[----:B------:R-:W1:Y:S02]  /*6180*/  LDG.E.U8 R162, desc[UR36][R8.64+0xd9] ;  /* 0x0000d92408a27981 */ /* 0x000e64000c1e1100 */
[----:B-1----:R-:W-:-:S05]  /*6190*/  PRMT R11, R162, 0x8880, RZ ;  /* 0x00008880a20b7816 */ /* 0x002fca00000000ff */
[----:B------:R-:W-:-:S07]  /*61a0*/  IMAD R10, R11, R152, RZ ;  /* 0x000000980b0a7224 */ /* 0x000fce00078e02ff */
.L_x_257:
[----:B------:R-:W-:Y:S05]  /*61b0*/  BSYNC B1 ;  /* 0x0000000000017941 */ /* 0x000fea0003800000 */
.L_x_256:
[----:B------:R-:W-:Y:S01]  /*61c0*/  @!P3 IMAD R135, R135, R153, R10 ;  /* 0x000000998787b224 */ /* 0x000fe200078e020a */
[----:B------:R-:W-:Y:S04]  /*61d0*/  BSSY B1, `(.L_x_258) ;  /* 0x0000006000017945 */ /* 0x000fe80003800000 */
[----:B------:R0:W-:Y:S01]  /*61e0*/  @!P3 STG.E.U8 desc[UR36][R6.64+0xd9], R135 ;  /* 0x0000d9870600b986 */ /* 0x0001e2000c101124 */
[----:B------:R-:W-:Y:S05]  /*61f0*/  @P5 BRA `(.L_x_259) ;  /* 0x00000000000c5947 */ /* 0x000fea0003800000 */
[----:B------:R-:W1:Y:S02]  /*6200*/  LDG.E.U8 R162, desc[UR36][R2.64+0xe0] ;  /* 0x0000e02402a27981 */ /* 0x000e64000c1e1100 */
[----:B-1----:R-:W-:-:S05]  /*6210*/  PRMT R11, R162, 0x8880, RZ ;  /* 0x00008880a20b7816 */ /* 0x002fca00000000ff */
[----:B------:R-:W-:-:S07]  /*6220*/  IMAD R10, R11, R152, RZ ;  /* 0x000000980b0a7224 */ /* 0x000fce00078e02ff */
.L_x_259:
[----:B------:R-:W-:Y:S05]  /*6230*/  BSYNC B1 ;  /* 0x0000000000017941 */ /* 0x000fea0003800000 */
.L_x_258:
[----:B-1----:R-:W-:Y:S01]  /*6240*/  @!P5 IMAD R11, R136, R153, R10 ;  /* 0x00000099880bd224 */ /* 0x002fe200078e020a */
[----:B------:R-:W-:Y:S04]  /*6250*/  BSSY B1, `(.L_x_260) ;  /* 0x0000006000017945 */ /* 0x000fe80003800000 */
[----:B------:R1:W-:Y:S01]  /*6260*/  @!P5 STG.E.U8 desc[UR36][R4.64+0xe0], R11 ;  /* 0x0000e00b0400d986 */ /* 0x0003e2000c101124 */
[----:B------:R-:W-:Y:S05]  /*6270*/  @P2 BRA `(.L_x_261) ;  /* 0x00000000000c2947 */ /* 0x000fea0003800000 */
[----:B------:R-:W1:Y:S02]  /*6280*/  LDG.E.U8 R162, desc[UR36][R2.64+0xe1] ;  /* 0x0000e12402a27981 */ /* 0x000e64000c1e1100 */
[----:B-1----:R-:W-:-:S05]  /*6290*/  PRMT R11, R162, 0x8880, RZ ;  /* 0x00008880a20b7816 */ /* 0x002fca00000000ff */
[----:B------:R-:W-:-:S07]  /*62a0*/  IMAD R10, R11, R152, RZ ;  /* 0x000000980b0a7224 */ /* 0x000fce00078e02ff */
.L_x_261:
[----:B------:R-:W-:Y:S05]  /*62b0*/  BSYNC B1 ;  /* 0x0000000000017941 */ /* 0x000fea0003800000 */
.L_x_260:
        /* <DEDUP_REMOVED lines=11> */
.L_x_263:
[----:B------:R-:W-:Y:S05]  /*6370*/  BSYNC B1 ;  /* 0x0000000000017941 */ /* 0x000fea0003800000 */
.L_x_262:
[----:B-1----:R-:W-:Y:S01]  /*6380*/  @!P4 IMAD R11, R138, R153, R10 ;  /* 0x000000998a0bc224 */ /* 0x002fe200078e020a */
[----:B------:R-:W-:Y:S04]  /*6390*/  BSSY B1, `(.L_x_264) ;  /* 0x0000006000017945 */ /* 0x000fe80003800000 */
[----:B------:R1:W-:Y:S01]  /*63a0*/  @!P4 STG.E.U8 desc[UR36][R6.64+0xe0], R11 ;  /* 0x0000e00b0600c986 */ /* 0x0003e2000c101124 */
[----:B------:R-:W-:Y:S05]  /*63b0*/  @P3 BRA `(.L_x_265) ;  /* 0x00000000000c3947 */ /* 0x000fea0003800000 */
[----:B------:R-:W1:Y:S02]  /*63c0*/  LDG.E.U8 R162, desc[UR36][R8.64+0xe1] ;  /* 0x0000e12408a27981 */ /* 0x000e64000c1e1100 */
[----:B-1----:R-:W-:-:S05]  /*63d0*/  PRMT R11, R162, 0x8880, RZ ;  /* 0x00008880a20b7816 */ /* 0x002fca00000000ff */
[----:B------:R-:W-:-:S07]  /*63e0*/  IMAD R10, R11, R152, RZ ;  /* 0x000000980b0a7224 */ /* 0x000fce00078e02ff */
.L_x_265:
[----:B------:R-:W-:Y:S05]  /*63f0*/  BSYNC B1 ;  /* 0x0000000000017941 */ /* 0x000fea0003800000 */
.L_x_264:
[----:B------:R-:W-:Y:S01]  /*6400*/  @!P3 IMAD R139, R139, R153, R10 ;  /* 0x000000998b8bb224 */ /* 0x000fe200078e020a */
[----:B------:R-:W-:Y:S04]  /*6410*/  BSSY B1, `(.L_x_266) ;  /* 0x0000006000017945 */ /* 0x000fe80003800000 */
[----:B------:R0:W-:Y:S01]  /*6420*/  @!P3 STG.E.U8 desc[UR36][R6.64+0xe1], R139 ;  /* 0x0000e18b0600b986 */ /* 0x0001e2000c101124 */
[----:B------:R-:W-:Y:S05]  /*6430*/  @P5 BRA `(.L_x_267) ;  /* 0x00000000000c5947 */ /* 0x000fea0003800000 */
[----:B------:R-:W1:Y:S02]  /*6440*/  LDG.E.U8 R162, desc[UR36][R2.64+0xe8] ;  /* 0x0000e82402a27981 */ /* 0x000e64000c1e1100 */
[----:B-1----:R-:W-:-:S05]  /*6450*/  PRMT R11, R162, 0x8880, RZ ;  /* 0x00008880a20b7816 */ /* 0x002fca00000000ff */
[----:B------:R-:W-:-:S07]  /*6460*/  IMAD R10, R11, R152, RZ ;  /* 0x000000980b0a7224 */ /* 0x000fce00078e02ff */
.L_x_267:
[----:B------:R-:W-:Y:S05]  /*6470*/  BSYNC B1 ;  /* 0x0000000000017941 */ /* 0x000fea0003800000 */
.L_x_266:
[----:B-1----:R-:W-:Y:S01]  /*6480*/  @!P5 IMAD R11, R140, R153, R10 ;  /* 0x000000998c0bd224 */ /* 0x002fe200078e020a */
[----:B------:R-:W-:Y:S04]  /*6490*/  BSSY B1, `(.L_x_268) ;  /* 0x0000006000017945 */ /* 0x000fe80003800000 */
[----:B------:R1:W-:Y:S01]  /*64a0*/  @!P5 STG.E.U8 desc[UR36][R4.64+0xe8], R11 ;  /* 0x0000e80b0400d986 */ /* 0x0003e2000c101124 */
[----:B------:R-:W-:Y:S05]  /*64b0*/  @P2 BRA `(.L_x_269) ;  /* 0x00000000000c2947 */ /* 0x000fea0003800000 */
[----:B------:R-:W1:Y:S02]  /*64c0*/  LDG.E.U8 R162, desc[UR36][R2.64+0xe9] ;  /* 0x0000e92402a27981 */ /* 0x000e64000c1e1100 */
[----:B-1----:R-:W-:-:S05]  /*64d0*/  PRMT R11, R162, 0x8880, RZ ;  /* 0x00008880a20b7816 */ /* 0x002fca00000000ff */
[----:B------:R-:W-:-:S07]  /*64e0*/  IMAD R10, R11, R152, RZ ;  /* 0x000000980b0a7224 */ /* 0x000fce00078e02ff */
.L_x_269:
[----:B------:R-:W-:Y:S05]  /*64f0*/  BSYNC B1 ;  /* 0x0000000000017941 */ /* 0x000fea0003800000 */
.L_x_268:
        /* <DEDUP_REMOVED lines=11> */
.L_x_271:
[----:B------:R-:W-:Y:S05]  /*65b0*/  BSYNC B1 ;  /* 0x0000000000017941 */ /* 0x000fea0003800000 */
.L_x_270:
[----:B-1----:R-:W-:Y:S01]  /*65c0*/  @!P4 IMAD R11, R142, R153, R10 ;  /* 0x000000998e0bc224 */ /* 0x002fe200078e020a */
[----:B------:R-:W-:Y:S04]  /*65d0*/  BSSY B1, `(.L_x_272) ;  /* 0x0000006000017945 */ /* 0x000fe80003800000 */
[----:B------:R1:W-:Y:S01]  /*65e0*/  @!P4 STG.E.U8 desc[UR36][R6.64+0xe8], R11 ;  /* 0x0000e80b0600c986 */ /* 0x0003e2000c101124 */
[----:B------:R-:W-:Y:S05]  /*65f0*/  @P3 BRA `(.L_x_273) ;  /* 0x00000000000c3947 */ /* 0x000fea0003800000 */
[----:B------:R-:W1:Y:S02]  /*6600*/  LDG.E.U8 R162, desc[UR36][R8.64+0xe9] ;  /* 0x0000e92408a27981 */ /* 0x000e64000c1e1100 */
[----:B-1----:R-:W-:-:S05]  /*6610*/  PRMT R11, R162, 0x8880, RZ ;  /* 0x00008880a20b7816 */ /* 0x002fca00000000ff */
[----:B------:R-:W-:-:S07]  /*6620*/  IMAD R10, R11, R152, RZ ;  /* 0x000000980b0a7224 */ /* 0x000fce00078e02ff */
.L_x_273:
[----:B------:R-:W-:Y:S05]  /*6630*/  BSYNC B1 ;  /* 0x0000000000017941 */ /* 0x000fea0003800000 */
.L_x_272:
[----:B------:R-:W-:Y:S01]  /*6640*/  @!P3 IMAD R143, R143, R153, R10 ;  /* 0x000000998f8fb224 */ /* 0x000fe200078e020a */
[----:B------:R-:W-:Y:S04]  /*6650*/  BSSY B1, `(.L_x_274) ;  /* 0x0000006000017945 */ /* 0x000fe80003800000 */
[----:B------:R0:W-:Y:S01]  /*6660*/  @!P3 STG.E.U8 desc[UR36][R6.64+0xe9], R143 ;  /* 0x0000e98f0600b986 */ /* 0x0001e2000c101124 */
[----:B------:R-:W-:Y:S05]  /*6670*/  @P5 BRA `(.L_x_275) ;  /* 0x00000000000c5947 */ /* 0x000fea0003800000 */
[----:B------:R-:W1:Y:S02]  /*6680*/  LDG.E.U8 R162, desc[UR36][R2.64+0xf0] ;  /* 0x0000f02402a27981 */ /* 0x000e64000c1e1100 */
[----:B-1----:R-:W-:-:S05]  /*6690*/  PRMT R11, R162, 0x8880, RZ ;  /* 0x00008880a20b7816 */ /* 0x002fca00000000ff */
[----:B------:R-:W-:-:S07]  /*66a0*/  IMAD R10, R11, R152, RZ ;  /* 0x000000980b0a7224 */ /* 0x000fce00078e02ff */
.L_x_275:
[----:B------:R-:W-:Y:S05]  /*66b0*/  BSYNC B1 ;  /* 0x0000000000017941 */ /* 0x000fea0003800000 */
.L_x_274:
[----:B-1----:R-:W-:Y:S01]  /*66c0*/  @!P5 IMAD R11, R144, R153, R10 ;  /* 0x00000099900bd224 */ /* 0x002fe200078e020a */
[----:B------:R-:W-:Y:S04]  /*66d0*/  BSSY B1, `(.L_x_276) ;  /* 0x0000006000017945 */ /* 0x000fe80003800000 */
[----:B------:R1:W-:Y:S01]  /*66e0*/  @!P5 STG.E.U8 desc[UR36][R4.64+0xf0], R11 ;  /* 0x0000f00b0400d986 */ /* 0x0003e2000c101124 */
[----:B------:R-:W-:Y:S05]  /*66f0*/  @P2 BRA `(.L_x_277) ;  /* 0x00000000000c2947 */ /* 0x000fea0003800000 */
[----:B------:R-:W1:Y:S02]  /*6700*/  LDG.E.U8 R162, desc[UR36][R2.64+0xf1] ;  /* 0x0000f12402a27981 */ /* 0x000e64000c1e1100 */
[----:B-1----:R-:W-:-:S05]  /*6710*/  PRMT R11, R162, 0x8880, RZ ;  /* 0x00008880a20b7816 */ /* 0x002fca00000000ff */
[----:B------:R-:W-:-:S07]  /*6720*/  IMAD R10, R11, R152, RZ ;  /* 0x000000980b0a7224 */ /* 0x000fce00078e02ff */
.L_x_277:
[----:B------:R-:W-:Y:S05]  /*6730*/  BSYNC B1 ;  /* 0x0000000000017941 */ /* 0x000fea0003800000 */
.L_x_276:
[C---:B------:R-:W-:Y:S01]  /*6740*/  ISETP.LT.OR P4, PT, R0.reuse, 0xf1, !P0 ;  /* 0x000000f10000780c */ /* 0x040fe20004781670 */
[----:B------:R-:W-:Y:S01]  /*6750*/  @!P2 IMAD R145, R145, R153, R10 ;  /* 0x000000999191a224 */ /* 0x000fe200078e020a */
[----:B------:R-:W-:Y:S01]  /*6760*/  BSSY B1, `(.L_x_278) ;  /* 0x000000a000017945 */ /* 0x000fe20003800000 */
[C---:B------:R-:W-:Y:S02]  /*6770*/  ISETP.LT.OR P3, PT, R0.reuse, 0xf2, !P0 ;  /* 0x000000f20000780c */ /* 0x040fe40004761670 */
        /* <DEDUP_REMOVED lines=8> */
.L_x_279:
[----:B------:R-:W-:Y:S05]  /*6800*/  BSYNC B1 ;  /* 0x0000000000017941 */ /* 0x000fea0003800000 */
.L_x_278:
[----:B-1----:R-:W-:Y:S01]  /*6810*/  @!P4 IMAD R11, R146, R153, R10 ;  /* 0x00000099920bc224 */ /* 0x002fe200078e020a */
[----:B------:R-:W-:Y:S04]  /*6820*/  BSSY B1, `(.L_x_280) ;  /* 0x0000006000017945 */ /* 0x000fe80003800000 */
[----:B------:R1:W-:Y:S01]  /*6830*/  @!P4 STG.E.U8 desc[UR36][R6.64+0xf0], R11 ;  /* 0x0000f00b0600c986 */ /* 0x0003e2000c101124 */
[----:B------:R-:W-:Y:S05]  /*6840*/  @P3 BRA `(.L_x_281) ;  /* 0x00000000000c3947 */ /* 0x000fea0003800000 */
[----:B------:R-:W1:Y:S02]  /*6850*/  LDG.E.U8 R162, desc[UR36][R8.64+0xf1] ;  /* 0x0000f12408a27981 */ /* 0x000e64000c1e1100 */
[----:B-1----:R-:W-:-:S05]  /*6860*/  PRMT R11, R162, 0x8880, RZ ;  /* 0x00008880a20b7816 */ /* 0x002fca00000000ff */
[----:B------:R-:W-:-:S07]  /*6870*/  IMAD R10, R11, R152, RZ ;  /* 0x000000980b0a7224 */ /* 0x000fce00078e02ff */
.L_x_281:
[----:B------:R-:W-:Y:S05]  /*6880*/  BSYNC B1 ;  /* 0x0000000000017941 */ /* 0x000fea0003800000 */
.L_x_280:
[----:B------:R-:W-:Y:S01]  /*6890*/  @!P3 IMAD R147, R147, R153, R10 ;  /* 0x000000999393b224 */ /* 0x000fe200078e020a */
[----:B------:R-:W-:Y:S04]  /*68a0*/  BSSY B1, `(.L_x_282) ;  /* 0x0000006000017945 */ /* 0x000fe80003800000 */
[----:B------:R0:W-:Y:S01]  /*68b0*/  @!P3 STG.E.U8 desc[UR36][R6.64+0xf1], R147 ;  /* 0x0000f1930600b986 */ /* 0x0001e2000c101124 */
[----:B------:R-:W-:Y:S05]  /*68c0*/  @P2 BRA `(.L_x_283) ;  /* 0x00000000000c2947 */ /* 0x000fea0003800000 */
[----:B------:R-:W1:Y:S02]  /*68d0*/  LDG.E.U8 R162, desc[UR36][R2.64+0xf8] ;  /* 0x0000f82402a27981 */ /* 0x000e64000c1e1100 */
[----:B-1----:R-:W-:-:S05]  /*68e0*/  PRMT R11, R162, 0x8880, RZ ;  /* 0x00008880a20b7816 */ /* 0x002fca00000000ff */
[----:B------:R-:W-:-:S07]  /*68f0*/  IMAD R10, R11, R152, RZ ;  /* 0x000000980b0a7224 */ /* 0x000fce00078e02ff */
.L_x_283:
[----:B------:R-:W-:Y:S05]  /*6900*/  BSYNC B1 ;  /* 0x0000000000017941 */ /* 0x000fea0003800000 */
.L_x_282:
[----:B-1----:R-:W-:Y:S01]  /*6910*/  @!P2 IMAD R11, R148, R153, R10 ;  /* 0x00000099940ba224 */ /* 0x002fe200078e020a */
[----:B------:R-:W-:Y:S04]  /*6920*/  BSSY B1, `(.L_x_284) ;  /* 0x0000006000017945 */ /* 0x000fe80003800000 */
[----:B------:R1:W-:Y:S01]  /*6930*/  @!P2 STG.E.U8 desc[UR36][R4.64+0xf8], R11 ;  /* 0x0000f80b0400a986 */ /* 0x0003e2000c101124 */
[----:B------:R-:W-:Y:S05]  /*6940*/  @P1 BRA `(.L_x_285) ;  /* 0x00000000000c1947 */ /* 0x000fea0003800000 */
[----:B------:R-:W1:Y:S02]  /*6950*/  LDG.E.U8 R162, desc[UR36][R2.64+0xf9] ;  /* 0x0000f92402a27981 */ /* 0x000e64000c1e1100 */
[----:B-1----:R-:W-:-:S05]  /*6960*/  PRMT R11, R162, 0x8880, RZ ;  /* 0x00008880a20b7816 */ /* 0x002fca00000000ff */
[----:B------:R-:W-:-:S07]  /*6970*/  IMAD R10, R11, R152, RZ ;  /* 0x000000980b0a7224 */ /* 0x000fce00078e02ff */
.L_x_285:
[----:B------:R-:W-:Y:S05]  /*6980*/  BSYNC B1 ;  /* 0x0000000000017941 */ /* 0x000fea0003800000 */
.L_x_284:
[----:B------:R-:W-:Y:S01]  /*6990*/  @!P1 IMAD R149, R149, R153, R10 ;  /* 0x0000009995959224 */ /* 0x000fe200078e020a */
[----:B------:R-:W-:Y:S04]  /*69a0*/  BSSY B1, `(.L_x_286) ;  /* 0x0000006000017945 */ /* 0x000fe80003800000 */
[----:B------:R0:W-:Y:S01]  /*69b0*/  @!P1 STG.E.U8 desc[UR36][R4.64+0xf9], R149 ;  /* 0x0000f99504009986 */ /* 0x0001e2000c101124 */
[----:B------:R-:W-:Y:S05]  /*69c0*/  @P5 BRA `(.L_x_287) ;  /* 0x00000000000c5947 */ /* 0x000fea0003800000 */
[----:B------:R-:W0:Y:S02]  /*69d0*/  LDG.E.U8 R162, desc[UR36][R8.64+0xf8] ;  /* 0x0000f82408a27981 */ /* 0x000e24000c1e1100 */
[----:B0-----:R-:W-:-:S05]  /*69e0*/  PRMT R3, R162, 0x8880, RZ ;  /* 0x00008880a2037816 */ /* 0x001fca00000000ff */
[----:B------:R-:W-:-:S07]  /*69f0*/  IMAD R10, R3, R152, RZ ;  /* 0x00000098030a7224 */ /* 0x000fce00078e02ff */
.L_x_287:
[----:B------:R-:W-:Y:S05]  /*6a00*/  BSYNC B1 ;  /* 0x0000000000017941 */ /* 0x000fea0003800000 */
.L_x_286:
[----:B0-----:R-:W-:Y:S01]  /*6a10*/  @!P5 IMAD R3, R150, R153, R10 ;  /* 0x000000999603d224 */ /* 0x001fe200078e020a */
[----:B------:R-:W-:Y:S01]  /*6a20*/  ISETP.LT.OR P0, PT, R0, 0xfa, !P0 ;  /* 0x000000fa0000780c */ /* 0x000fe20004701670 */
[----:B------:R-:W-:Y:S03]  /*6a30*/  BSSY B1, `(.L_x_288) ;  /* 0x0000006000017945 */ /* 0x000fe60003800000 */
[----:B------:R0:W-:Y:S09]  /*6a40*/  @!P5 STG.E.U8 desc[UR36][R6.64+0xf8], R3 ;  /* 0x0000f8030600d986 */ /* 0x0001f2000c101124 */
[----:B------:R-:W-:Y:S05]  /*6a50*/  @P0 BRA `(.L_x_289) ;  /* 0x00000000000c0947 */ /* 0x000fea0003800000 */
[----:B------:R-:W0:Y:S02]  /*6a60*/  LDG.E.U8 R162, desc[UR36][R8.64+0xf9] ;  /* 0x0000f92408a27981 */ /* 0x000e24000c1e1100 */
[----:B0-----:R-:W-:-:S05]  /*6a70*/  PRMT R3, R162, 0x8880, RZ ;  /* 0x00008880a2037816 */ /* 0x001fca00000000ff */
[----:B------:R-:W-:-:S07]  /*6a80*/  IMAD R10, R3, R152, RZ ;  /* 0x00000098030a7224 */ /* 0x000fce00078e02ff */
.L_x_289:
[----:B------:R-:W-:Y:S05]  /*6a90*/  BSYNC B1 ;  /* 0x0000000000017941 */ /* 0x000fea0003800000 */
.L_x_288:
[----:B------:R-:W-:Y:S01]  /*6aa0*/  IMAD R151, R151, R153, R10 ;  /* 0x0000009997977224 */ /* 0x000fe200078e020a */
[----:B------:R-:W-:Y:S06]  /*6ab0*/  @P0 BRA `(.L_x_290) ;  /* 0x0000001800100947 */ /* 0x000fec0003800000 */
[----:B------:R0:W-:Y:S01]  /*6ac0*/  STG.E.U8 desc[UR36][R6.64+0xf9], R151 ;  /* 0x0000f99706007986 */ /* 0x0001e2000c101124 */
[----:B------:R-:W-:Y:S05]  /*6ad0*/  BRA `(.L_x_290) ;  /* 0x0000001800087947 */ /* 0x000fea0003800000 */
.L_x_33:
[C---:B------:R-:W-:Y:S02]  /*6ae0*/  ISETP.GE.AND P1, PT, R19.reuse, 0x1, PT ;  /* 0x000000011300780c */ /* 0x040fe40003f26270 */
[----:B------:R-:W-:Y:S02]  /*6af0*/  ISETP.GE.AND P0, PT, R19, 0x9, PT ;  /* 0x000000091300780c */ /* 0x000fe40003f06270 */
[C---:B------:R-:W-:Y:S02]  /*6b00*/  ISETP.LT.OR P4, PT, R0.reuse, 0x1, !P1 ;  /* 0x000000010000780c */ /* 0x040fe40004f81670 */
[C---:B------:R-:W-:Y:S02]  /*6b10*/  ISETP.LT.OR P3, PT, R0.reuse, 0x2, !P1 ;  /* 0x000000020000780c */ /* 0x040fe40004f61670 */
[C---:B------:R-:W-:Y:S02]  /*6b20*/  ISETP.LT.OR P2, PT, R0.reuse, 0x1, !P0 ;  /* 0x000000010000780c */ /* 0x040fe40004741670 */
[----:B------:R-:W-:-:S07]  /*6b30*/  ISETP.LT.OR P5, PT, R0, 0x2, !P0 ;  /* 0x000000020000780c */ /* 0x000fce00047a1670 */
[-C--:B------:R-:W-:Y:S02]  /*6b40*/  @!P4 IMAD R3, R24, R153.reuse, RZ ;  /* 0x000000991803c224 */ /* 0x080fe400078e02ff */
[-C--:B------:R-:W-:Y:S02]  /*6b50*/  @!P3 IMAD R25, R25, R153.reuse, RZ ;  /* 0x000000991919b224 */ /* 0x080fe400078e02ff */
[-C--:B------:R-:W-:Y:S01]  /*6b60*/  @!P2 IMAD R9, R26, R153.reuse, RZ ;  /* 0x000000991a09a224 */ /* 0x080fe200078e02ff */
[----:B------:R0:W-:Y:S01]  /*6b70*/  @!P4 STG.E.U8 desc[UR36][R4.64], R3 ;  /* 0x000000030400c986 */ /* 0x0001e2000c101124 */
[C---:B------:R-:W-:Y:S01]  /*6b80*/  ISETP.LT.OR P4, PT, R0.reuse, 0x9, !P1 ;  /* 0x000000090000780c */ /* 0x040fe20004f81670 */
[----:B------:R-:W-:Y:S02]  /*6b90*/  @!P5 IMAD R27, R27, R153, RZ ;  /* 0x000000991b1bd224 */ /* 0x000fe400078e02ff */
[----:B------:R-:W-:Y:S01]  /*6ba0*/  @!P3 STG.E.U8 desc[UR36][R4.64+0x1], R25 ;  /* 0x000001190400b986 */ /* 0x000fe2000c101124 */
[----:B------:R-:W-:-:S03]  /*6bb0*/  ISETP.LT.OR P3, PT, R0, 0xa, !P1 ;  /* 0x0000000a0000780c */ /* 0x000fc60004f61670 */
[----:B------:R1:W-:Y:S01]  /*6bc0*/  @!P2 STG.E.U8 desc[UR36][R6.64], R9 ;  /* 0x000000090600a986 */ /* 0x0003e2000c101124 */
[----:B------:R-:W-:-:S03]  /*6bd0*/  ISETP.LT.OR P2, PT, R0, 0x9, !P0 ;  /* 0x000000090000780c */ /* 0x000fc60004741670 */
[----:B------:R-:W-:Y:S01]  /*6be0*/  @!P5 STG.E.U8 desc[UR36][R6.64+0x1], R27 ;  /* 0x0000011b0600d986 */ /* 0x000fe2000c101124 */
[----:B------:R-:W-:Y:S01]  /*6bf0*/  ISETP.LT.OR P5, PT, R0, 0xa, !P0 ;  /* 0x0000000a0000780c */ /* 0x000fe200047a1670 */
[----:B------:R-:W-:-:S04]  /*6c00*/  @!P4 IMAD R11, R28, R153, RZ ;  /* 0x000000991c0bc224 */ /* 0x000fc800078e02ff */
[-C--:B------:R-:W-:Y:S01]  /*6c10*/  @!P3 IMAD R29, R29, R153.reuse, RZ ;  /* 0x000000991d1db224 */ /* 0x080fe200078e02ff */
[----:B------:R-:W-:Y:S01]  /*6c20*/  @!P4 STG.E.U8 desc[UR36][R4.64+0x8], R11 ;  /* 0x0000080b0400c986 */ /* 0x000fe2000c101124 */
[----:B------:R-:W-:Y:S02]  /*6c30*/  ISETP.LT.OR P4, PT, R0, 0x11, !P1 ;  /* 0x000000110000780c */ /* 0x000fe40004f81670 */
[-C--:B0-----:R-:W-:Y:S01]  /*6c40*/  @!P2 IMAD R3, R30, R153.reuse, RZ ;  /* 0x000000991e03a224 */ /* 0x081fe200078e02ff */
[----:B------:R-:W-:Y:S01]  /*6c50*/  @!P3 STG.E.U8 desc[UR36][R4.64+0x9], R29 ;  /* 0x0000091d0400b986 */ /* 0x000fe2000c101124 */
[C---:B------:R-:W-:Y:S02]  /*6c60*/  ISETP.LT.OR P3, PT, R0.reuse, 0x12, !P1 ;  /* 0x000000120000780c */ /* 0x040fe40004f61670 */
[----:B------:R-:W-:Y:S01]  /*6c70*/  @!P5 IMAD R31, R31, R153, RZ ;  /* 0x000000991f1fd224 */ /* 0x000fe200078e02ff */
[----:B------:R0:W-:Y:S01]  /*6c80*/  @!P2 STG.E.U8 desc[UR36][R6.64+0x8], R3 ;  /* 0x000008030600a986 */ /* 0x0001e2000c101124 */
[----:B------:R-:W-:-:S03]  /*6c90*/  ISETP.LT.OR P2, PT, R0, 0x11, !P0 ;  /* 0x000000110000780c */ /* 0x000fc60004741670 */
[----:B------:R-:W-:Y:S01]  /*6ca0*/  @!P5 STG.E.U8 desc[UR36][R6.64+0x9], R31 ;  /* 0x0000091f0600d986 */ /* 0x000fe2000c101124 */
[----:B------:R-:W-:Y:S01]  /*6cb0*/  ISETP.LT.OR P5, PT, R0, 0x12, !P0 ;  /* 0x000000120000780c */ /* 0x000fe200047a1670 */
[----:B-1----:R-:W-:-:S04]  /*6cc0*/  @!P4 IMAD R9, R32, R153, RZ ;  /* 0x000000992009c224 */ /* 0x002fc800078e02ff */
        /* <DEDUP_REMOVED lines=301> */
[----:B------:R1:W-:Y:S01]  /*7fa0*/  @!P4 STG.E.U8 desc[UR36][R4.64+0xd8], R11 ;  /* 0x0000d80b0400c986 */ /* 0x0003e2000c101124 */
        /* <DEDUP_REMOVED lines=13> */
[-C--:B-1----:R-:W-:Y:S01]  /*8080*/  @!P2 IMAD R11, R138, R153.reuse, RZ ;  /* 0x000000998a0ba224 */ /* 0x082fe200078e02ff */
[----:B------:R-:W-:Y:S01]  /*8090*/  @!P3 STG.E.U8 desc[UR36][R4.64+0xe1], R137 ;  /* 0x0000e1890400b986 */ /* 0x000fe2000c101124 */
[C---:B------:R-:W-:Y:S02]  /*80a0*/  ISETP.LT.OR P3, PT, R0.reuse, 0xea, !P1 ;  /* 0x000000ea0000780c */ /* 0x040fe40004f61670 */
[----:B------:R-:W-:Y:S01]  /*80b0*/  @!P5 IMAD R139, R139, R153, RZ ;  /* 0x000000998b8bd224 */ /* 0x000fe200078e02ff */
[----:B------:R1:W-:Y:S01]  /*80c0*/  @!P2 STG.E.U8 desc[UR36][R6.64+0xe0], R11 ;  /* 0x0000e00b0600a986 */ /* 0x0003e2000c101124 */
[----:B------:R-:W-:-:S03]  /*80d0*/  ISETP.LT.OR P2, PT, R0, 0xe9, !P0 ;  /* 0x000000e90000780c */ /* 0x000fc60004741670 */
[----:B------:R-:W-:Y:S01]  /*80e0*/  @!P5 STG.E.U8 desc[UR36][R6.64+0xe1], R139 ;  /* 0x0000e18b0600d986 */ /* 0x000fe2000c101124 */
[----:B------:R-:W-:Y:S01]  /*80f0*/  ISETP.LT.OR P5, PT, R0, 0xea, !P0 ;  /* 0x000000ea0000780c */ /* 0x000fe200047a1670 */
[----:B0-----:R-:W-:-:S04]  /*8100*/  @!P4 IMAD R3, R140, R153, RZ ;  /* 0x000000998c03c224 */ /* 0x001fc800078e02ff */
[-C--:B------:R-:W-:Y:S01]  /*8110*/  @!P3 IMAD R141, R141, R153.reuse, RZ ;  /* 0x000000998d8db224 */ /* 0x080fe200078e02ff */
[----:B------:R0:W-:Y:S01]  /*8120*/  @!P4 STG.E.U8 desc[UR36][R4.64+0xe8], R3 ;  /* 0x0000e8030400c986 */ /* 0x0001e2000c101124 */
[----:B------:R-:W-:Y:S02]  /*8130*/  ISETP.LT.OR P4, PT, R0, 0xf2, !P1 ;  /* 0x000000f20000780c */ /* 0x000fe40004f81670 */
[-C--:B--2---:R-:W-:Y:S01]  /*8140*/  @!P2 IMAD R9, R142, R153.reuse, RZ ;  /* 0x000000998e09a224 */ /* 0x084fe200078e02ff */
[----:B------:R-:W-:Y:S01]  /*8150*/  @!P3 STG.E.U8 desc[UR36][R4.64+0xe9], R141 ;  /* 0x0000e98d0400b986 */ /* 0x000fe2000c101124 */
[C---:B------:R-:W-:Y:S02]  /*8160*/  ISETP.LT.OR P3, PT, R0.reuse, 0xf1, !P1 ;  /* 0x000000f10000780c */ /* 0x040fe40004f61670 */
[----:B------:R-:W-:Y:S01]  /*8170*/  @!P5 IMAD R143, R143, R153, RZ ;  /* 0x000000998f8fd224 */ /* 0x000fe200078e02ff */
[----:B------:R-:W-:Y:S01]  /*8180*/  @!P2 STG.E.U8 desc[UR36][R6.64+0xe8], R9 ;  /* 0x0000e8090600a986 */ /* 0x000fe2000c101124 */
[----:B------:R-:W-:-:S03]  /*8190*/  ISETP.LT.OR P2, PT, R0, 0xf1, !P0 ;  /* 0x000000f10000780c */ /* 0x000fc60004741670 */
[----:B------:R-:W-:Y:S01]  /*81a0*/  @!P5 STG.E.U8 desc[UR36][R6.64+0xe9], R143 ;  /* 0x0000e98f0600d986 */ /* 0x000fe2000c101124 */
[----:B------:R-:W-:Y:S01]  /*81b0*/  ISETP.LT.OR P5, PT, R0, 0xf9, !P0 ;  /* 0x000000f90000780c */ /* 0x000fe200047a1670 */
[----:B------:R-:W-:-:S04]  /*81c0*/  @!P4 IMAD R145, R145, R153, RZ ;  /* 0x000000999191c224 */ /* 0x000fc800078e02ff */
[-C--:B-1----:R-:W-:Y:S01]  /*81d0*/  @!P3 IMAD R11, R144, R153.reuse, RZ ;  /* 0x00000099900bb224 */ /* 0x082fe200078e02ff */
[----:B------:R-:W-:Y:S01]  /*81e0*/  @!P4 STG.E.U8 desc[UR36][R4.64+0xf1], R145 ;  /* 0x0000f1910400c986 */ /* 0x000fe2000c101124 */
[C---:B------:R-:W-:Y:S02]  /*81f0*/  ISETP.LT.OR P4, PT, R0.reuse, 0xf2, !P0 ;  /* 0x000000f20000780c */ /* 0x040fe40004781670 */
[C---:B------:R-:W-:Y:S01]  /*8200*/  ISETP.LT.OR P0, PT, R0.reuse, 0xfa, !P0 ;  /* 0x000000fa0000780c */ /* 0x040fe20004701670 */
[----:B------:R1:W-:Y:S01]  /*8210*/  @!P3 STG.E.U8 desc[UR36][R4.64+0xf0], R11 ;  /* 0x0000f00b0400b986 */ /* 0x0003e2000c101124 */
[----:B------:R-:W-:Y:S01]  /*8220*/  ISETP.LT.OR P3, PT, R0, 0xf9, !P1 ;  /* 0x000000f90000780c */ /* 0x000fe20004f61670 */
[----:B0-----:R-:W-:Y:S01]  /*8230*/  @!P2 IMAD R3, R146, R153, RZ ;  /* 0x000000999203a224 */ /* 0x001fe200078e02ff */
[----:B------:R-:W-:-:S04]  /*8240*/  ISETP.LT.OR P1, PT, R0, 0xfa, !P1 ;  /* 0x000000fa0000780c */ /* 0x000fc80004f21670 */
[----:B------:R0:W-:Y:S03]  /*8250*/  @!P2 STG.E.U8 desc[UR36][R6.64+0xf0], R3 ;  /* 0x0000f0030600a986 */ /* 0x0001e6000c101124 */
[-C--:B------:R-:W-:Y:S02]  /*8260*/  @!P4 IMAD R147, R147, R153.reuse, RZ ;  /* 0x000000999393c224 */ /* 0x080fe400078e02ff */
[-C--:B-1----:R-:W-:Y:S02]  /*8270*/  @!P5 IMAD R11, R150, R153.reuse, RZ ;  /* 0x00000099960bd224 */ /* 0x082fe400078e02ff */
[-C--:B------:R-:W-:Y:S01]  /*8280*/  @!P3 IMAD R9, R148, R153.reuse, RZ ;  /* 0x000000999409b224 */ /* 0x080fe200078e02ff */
[----:B------:R0:W-:Y:S01]  /*8290*/  @!P4 STG.E.U8 desc[UR36][R6.64+0xf1], R147 ;  /* 0x0000f1930600c986 */ /* 0x0001e2000c101124 */
[-C--:B------:R-:W-:Y:S02]  /*82a0*/  @!P1 IMAD R149, R149, R153.reuse, RZ ;  /* 0x0000009995959224 */ /* 0x080fe400078e02ff */
[----:B------:R-:W-:Y:S01]  /*82b0*/  @!P0 IMAD R151, R151, R153, RZ ;  /* 0x0000009997978224 */ /* 0x000fe200078e02ff */
[----:B------:R0:W-:Y:S04]  /*82c0*/  @!P3 STG.E.U8 desc[UR36][R4.64+0xf8], R9 ;  /* 0x0000f8090400b986 */ /* 0x0001e8000c101124 */
[----:B------:R0:W-:Y:S04]  /*82d0*/  @!P1 STG.E.U8 desc[UR36][R4.64+0xf9], R149 ;  /* 0x0000f99504009986 */ /* 0x0001e8000c101124 */
[----:B------:R0:W-:Y:S04]  /*82e0*/  @!P5 STG.E.U8 desc[UR36][R6.64+0xf8], R11 ;  /* 0x0000f80b0600d986 */ /* 0x0001e8000c101124 */
[----:B------:R0:W-:Y:S02]  /*82f0*/  @!P0 STG.E.U8 desc[UR36][R6.64+0xf9], R151 ;  /* 0x0000f99706008986 */ /* 0x0001e4000c101124 */
.L_x_290:
[----:B------:R-:W-:Y:S05]  /*8300*/  BSYNC B0 ;  /* 0x0000000000007941 */ /* 0x000fea0003800000 */
.L_x_32:
[----:B0-----:R-:W2:Y:S01]  /*8310*/  LDL.64 R2, [R1] ;  /* 0x0000000001027983 */ /* 0x001ea20000100a00 */
[----:B------:R-:W-:Y:S01]  /*8320*/  ULDC.64 UR4, c[0x0][0x650] ;  /* 0x0001940000047ab9 */ /* 0x000fe20000000a00 */
[----:B------:R0:W-:Y:S01]  /*8330*/  SYNCS.ARRIVE.TRANS64.A1T0 RZ, [R160+UR45], RZ ;  /* 0x000000ffa0ff79a7 */ /* 0x0001e2000810002d */
[----:B------:R-:W-:Y:S01]  /*8340*/  PRMT R0, RZ, 0x7610, R0 ;  /* 0x00007610ff007816 */ /* 0x000fe20000000000 */
[----:B------:R-:W-:Y:S02]  /*8350*/  IMAD.MOV.U32 R19, RZ, RZ, -0x1 ;  /* 0xffffffffff137424 */ /* 0x000fe400078e00ff */
[----:B------:R-:W-:Y:S01]  /*8360*/  IMAD.MOV.U32 R22, RZ, RZ, -0x1 ;  /* 0xffffffffff167424 */ /* 0x000fe200078e00ff */
[----:B--2---:R-:W-:-:S04]  /*8370*/  LEA R18, P0, R2, R18, 0x1 ;  /* 0x0000001202127211 */ /* 0x004fc800078008ff */
[----:B------:R-:W-:Y:S01]  /*8380*/  LEA.HI.X R17, R2, R17, R23, 0x1, P0 ;  /* 0x0000001102117211 */ /* 0x000fe200000f0c17 */
[----:B------:R-:W-:Y:S01]  /*8390*/  IMAD.MOV.U32 R2, RZ, RZ, -0x1 ;  /* 0xffffffffff027424 */ /* 0x000fe200078e00ff */
[----:B------:R-:W-:-:S04]  /*83a0*/  ISETP.GE.U32.AND P0, PT, R18, UR4, PT ;  /* 0x0000000412007c0c */ /* 0x000fc8000bf06070 */
[----:B------:R-:W-:-:S13]  /*83b0*/  ISETP.GE.U32.AND.EX P0, PT, R17, UR5, PT, P0 ;  /* 0x0000000511007c0c */ /* 0x000fda000bf06100 */
[----:B0-----:R-:W-:Y:S05]  /*83c0*/  @P0 BRA `(.L_x_291) ;  /* 0x0000000400700947 */ /* 0x001fea0003800000 */
[----:B------:R-:W0:Y:S01]  /*83d0*/  S2R R10, SR_CTAID.X ;  /* 0x00000000000a7919 */ /* 0x000e220000002500 */
[----:B------:R-:W2:Y:S01]  /*83e0*/  LDC.64 R8, c[0x0][0x628] ;  /* 0x00018a00ff087b82 */ /* 0x000ea20000000a00 */
[----:B------:R-:W-:Y:S01]  /*83f0*/  ULDC UR4, c[0x0][0x150] ;  /* 0x0000540000047ab9 */ /* 0x000fe20000000800 */
[----:B---3--:R-:W-:Y:S01]  /*8400*/  IMAD.MOV.U32 R6, RZ, RZ, R18 ;  /* 0x000000ffff067224 */ /* 0x008fe200078e0012 */
[----:B------:R-:W3:Y:S01]  /*8410*/  S2R R20, SR_CTAID.Y ;  /* 0x0000000000147919 */ /* 0x000ee20000002600 */
[----:B------:R-:W-:-:S04]  /*8420*/  IMAD.MOV.U32 R7, RZ, RZ, R17 ;  /* 0x000000ffff077224 */ /* 0x000fc800078e0011 */
[----:B------:R-:W1:Y:S08]  /*8430*/  LDC R15, c[0x0][0x144] ;  /* 0x00005100ff0f7b82 */ /* 0x000e700000000800 */
[----:B------:R-:W1:Y:S08]  /*8440*/  LDC R0, c[0x0][0x630] ;  /* 0x00018c00ff007b82 */ /* 0x000e700000000800 */
[----:B------:R-:W1:Y:S01]  /*8450*/  LDC.64 R12, c[0x0][0x620] ;  /* 0x00018800ff0c7b82 */ /* 0x000e620000000a00 */
[----:B--2---:R-:W-:-:S04]  /*8460*/  ISETP.NE.U32.AND P0, PT, R8, RZ, PT ;  /* 0x000000ff0800720c */ /* 0x004fc80003f05070 */
[----:B------:R-:W-:Y:S02]  /*8470*/  ISETP.NE.AND.EX P0, PT, R9, RZ, PT, P0 ;  /* 0x000000ff0900720c */ /* 0x000fe40003f05300 */
[----:B0-----:R-:W-:-:S05]  /*8480*/  I2FP.F32.U32 R2, R10 ;  /* 0x0000000a00027245 */ /* 0x001fca0000201000 */
[----:B------:R-:W-:-:S04]  /*8490*/  FMUL R2, R2, UR4 ;  /* 0x0000000402027c20 */ /* 0x000fc80008400000 */
[----:B------:R0:W2:Y:S02]  /*84a0*/  F2I.U32.TRUNC.NTZ R14, R2 ;  /* 0x00000002000e7305 */ /* 0x0000a4000020f000 */
[----:B---3--:R-:W-:Y:S05]  /*84b0*/  @!P0 BRA `(.L_x_292) ;  /* 0x0000000000288947 */ /* 0x008fea0003800000 */
[----:B------:R-:W3:Y:S02]  /*84c0*/  LDC R3, c[0x0][0x634] ;  /* 0x00018d00ff037b82 */ /* 0x000ee40000000800 */
[----:B---3--:R-:W-:-:S05]  /*84d0*/  IADD3 R7, P0, R18, R3, RZ ;  /* 0x0000000312077210 */ /* 0x008fca0007f1e0ff */
[----:B-1----:R-:W-:-:S04]  /*84e0*/  IMAD.X R11, RZ, RZ, R17, P0 ;  /* 0x000000ffff0b7224 */ /* 0x002fc800000e0611 */
[----:B0-----:R-:W-:-:S04]  /*84f0*/  IMAD.WIDE.U32 R2, R11, R8, RZ ;  /* 0x000000080b027225 */ /* 0x001fc800078e00ff */
[----:B----4-:R-:W-:-:S04]  /*8500*/  IMAD.WIDE.U32 R4, P0, R7, R9, R2 ;  /* 0x0000000907047225 */ /* 0x010fc80007800002 */
[----:B------:R-:W-:-:S04]  /*8510*/  IMAD.WIDE.U32 R2, R7, R8, RZ ;  /* 0x0000000807027225 */ /* 0x000fc800078e00ff */
[----:B------:R-:W-:Y:S01]  /*8520*/  IMAD.X R7, RZ, RZ, RZ, P0 ;  /* 0x000000ffff077224 */ /* 0x000fe200000e06ff */
[----:B------:R-:W-:Y:S01]  /*8530*/  IADD3 RZ, P0, R3, R4, RZ ;  /* 0x0000000403ff7210 */ /* 0x000fe20007f1e0ff */
[----:B------:R-:W-:-:S04]  /*8540*/  IMAD.MOV.U32 R6, RZ, RZ, R5 ;  /* 0x000000ffff067224 */ /* 0x000fc800078e0005 */
[----:B------:R-:W-:-:S08]  /*8550*/  IMAD.WIDE.U32.X R6, R11, R9, R6, P0 ;  /* 0x000000090b067225 */ /* 0x000fd000000e0406 */
.L_x_292:
[----:B------:R-:W3:Y:S01]  /*8560*/  LDC.64 R26, c[0x0][0x640] ;  /* 0x00019000ff1a7b82 */ /* 0x000ee20000000a00 */
[-C--:B-1----:R-:W-:Y:S01]  /*8570*/  SHF.R.U64 R11, R6, R0.reuse, R7 ;  /* 0x00000000060b7219 */ /* 0x082fe20000001207 */
[----:B------:R-:W-:Y:S01]  /*8580*/  IMAD.MOV.U32 R19, RZ, RZ, R17 ;  /* 0x000000ffff137224 */ /* 0x000fe200078e0011 */
[----:B------:R-:W-:Y:S01]  /*8590*/  SHF.R.U32.HI R0, RZ, R0, R7 ;  /* 0x00000000ff007219 */ /* 0x000fe20000011607 */
[----:B--2---:R-:W-:Y:S01]  /*85a0*/  IMAD.MOV R14, RZ, RZ, -R14 ;  /* 0x000000ffff0e7224 */ /* 0x004fe200078e0a0e */
[----:B----4-:R-:W-:Y:S01]  /*85b0*/  IADD3 R5, P0, RZ, -R11, RZ ;  /* 0x8000000bff057210 */ /* 0x010fe20007f1e0ff */
[----:B------:R-:W-:Y:S01]  /*85c0*/  ULDC UR4, c[0x0][0x154] ;  /* 0x0000550000047ab9 */ /* 0x000fe20000000800 */
[----:B------:R-:W-:Y:S01]  /*85d0*/  IMAD.MOV.U32 R7, RZ, RZ, 0x1 ;  /* 0x00000001ff077424 */ /* 0x000fe200078e00ff */
[----:B------:R-:W1:Y:S01]  /*85e0*/  LDC R4, c[0x0][0x618] ;  /* 0x00018600ff047b82 */ /* 0x000e620000000800 */
[----:B------:R-:W-:Y:S02]  /*85f0*/  IMAD R22, R15, R14, R10 ;  /* 0x0000000e0f167224 */ /* 0x000fe400078e020a */
[----:B------:R-:W-:-:S04]  /*8600*/  IMAD.X R3, RZ, RZ, ~R0, P0 ;  /* 0x000000ffff037224 */ /* 0x000fc800000e0e00 */
[-C--:B------:R-:W-:Y:S01]  /*8610*/  IMAD R0, R3, R12.reuse, RZ ;  /* 0x0000000c03007224 */ /* 0x080fe200078e02ff */
[----:B------:R-:W2:Y:S01]  /*8620*/  LDC R6, c[0x0][0x608] ;  /* 0x00018200ff067b82 */ /* 0x000ea20000000800 */
[----:B0-----:R-:W-:-:S04]  /*8630*/  IMAD.WIDE.U32 R2, R5, R12, R18 ;  /* 0x0000000c05027225 */ /* 0x001fc800078e0012 */
[----:B------:R-:W-:Y:S01]  /*8640*/  IMAD R5, R5, R13, R0 ;  /* 0x0000000d05057224 */ /* 0x000fe200078e0200 */
[----:B------:R-:W-:Y:S02]  /*8650*/  I2FP.F32.U32 R0, R20 ;  /* 0x0000001400007245 */ /* 0x000fe40000201000 */
[----:B------:R-:W0:Y:S01]  /*8660*/  LDC R24, c[0x0][0x658] ;  /* 0x00019600ff187b82 */ /* 0x000e220000000800 */
[----:B------:R-:W-:Y:S01]  /*8670*/  IMAD.IADD R3, R3, 0x1, R5 ;  /* 0x0000000103037824 */ /* 0x000fe200078e0205 */
[----:B---3--:R-:W-:Y:S01]  /*8680*/  ISETP.NE.U32.AND P0, PT, R26, RZ, PT ;  /* 0x000000ff1a00720c */ /* 0x008fe20003f05070 */
[----:B------:R-:W-:Y:S01]  /*8690*/  FMUL R0, R0, UR4 ;  /* 0x0000000400007c20 */ /* 0x000fe20008400000 */
[----:B------:R-:W-:Y:S02]  /*86a0*/  IMAD.MOV.U32 R5, RZ, RZ, -0x1 ;  /* 0xffffffffff057424 */ /* 0x000fe400078e00ff */
[----:B------:R-:W-:Y:S01]  /*86b0*/  ISETP.NE.AND.EX P0, PT, R27, RZ, PT, P0 ;  /* 0x000000ff1b00720c */ /* 0x000fe20003f05300 */
[----:B------:R3:W4:Y:S01]  /*86c0*/  F2I.U32.TRUNC.NTZ R12, R0 ;  /* 0x00000000000c7305 */ /* 0x000722000020f000 */
[----:B------:R-:W3:Y:S01]  /*86d0*/  LDC R15, c[0x0][0x148] ;  /* 0x00005200ff0f7b82 */ /* 0x000ee20000000800 */
[----:B-1----:R-:W-:-:S02]  /*86e0*/  SHF.R.U64 R10, R2, R4, R3 ;  /* 0x00000004020a7219 */ /* 0x002fc40000001203 */
[----:B------:R-:W-:-:S05]  /*86f0*/  SHF.R.U32.HI R3, RZ, R4, R3 ;  /* 0x00000004ff037219 */ /* 0x000fca0000011603 */
[----:B------:R-:W1:Y:S01]  /*8700*/  LDC R14, c[0x0][0x600] ;  /* 0x00018000ff0e7b82 */ /* 0x000e620000000800 */
[-CC-:B--2---:R-:W-:Y:S02]  /*8710*/  SHF.R.U64 R8, R10, R6.reuse, R3.reuse ;  /* 0x000000060a087219 */ /* 0x184fe40000001203 */
[----:B------:R-:W-:-:S05]  /*8720*/  SHF.R.U32.HI R3, RZ, R6, R3 ;  /* 0x00000006ff037219 */ /* 0x000fca0000011603 */
[----:B------:R-:W2:Y:S01]  /*8730*/  LDC R21, c[0x0][0x648] ;  /* 0x00019200ff157b82 */ /* 0x000ea20000000800 */
[-CC-:B0-----:R-:W-:Y:S02]  /*8740*/  SHF.R.U64 R13, R8, R24.reuse, R3.reuse ;  /* 0x00000018080d7219 */ /* 0x181fe40000001203 */
[-C--:B------:R-:W-:Y:S02]  /*8750*/  SHF.L.U32 R5, R5, R24.reuse, RZ ;  /* 0x0000001805057219 */ /* 0x080fe400000006ff */
[-C--:B------:R-:W-:Y:S01]  /*8760*/  SHF.R.U32.HI R3, RZ, R24.reuse, R3 ;  /* 0x00000018ff037219 */ /* 0x080fe20000011603 */
[----:B------:R-:W-:Y:S01]  /*8770*/  IMAD.MOV.U32 R2, RZ, RZ, R13 ;  /* 0x000000ffff027224 */ /* 0x000fe200078e000d */
[----:B------:R-:W-:Y:S01]  /*8780*/  SHF.L.U32 R24, R7, R24, RZ ;  /* 0x0000001807187219 */ /* 0x000fe200000006ff */
[----:B------:R-:W0:Y:S01]  /*8790*/  LDC R25, c[0x0][0x638] ;  /* 0x00018e00ff197b82 */ /* 0x000e220000000800 */
[----:B------:R-:W-:-:S07]  /*87a0*/  LOP3.LUT R19, RZ, R5, RZ, 0x33, !PT ;  /* 0x00000005ff137212 */ /* 0x000fce00078e33ff */
[----:B------:R-:W0:Y:S01]  /*87b0*/  LDC R28, c[0x0][0x610] ;  /* 0x00018400ff1c7b82 */ /* 0x000e220000000800 */
[----:B----4-:R-:W-:Y:S05]  /*87c0*/  @!P0 BRA `(.L_x_293) ;  /* 0x0000000000288947 */ /* 0x010fea0003800000 */
[----:B---3--:R-:W3:Y:S02]  /*87d0*/  LDC R0, c[0x0][0x64c] ;  /* 0x00019300ff007b82 */ /* 0x008ee40000000800 */
[----:B---3--:R-:W-:-:S05]  /*87e0*/  IADD3 R7, P0, R13, R0, RZ ;  /* 0x000000000d077210 */ /* 0x008fca0007f1e0ff */
        /* <DEDUP_REMOVED lines=8> */
.L_x_293:
[----:B------:R-:W4:Y:S01]  /*8870*/  LDC R4, c[0x0][0x65c] ;  /* 0x00019700ff047b82 */ /* 0x000f220000000800 */
[----:B--23--:R-:W-:Y:S01]  /*8880*/  SHF.R.U64 R0, R2, R21, R3 ;  /* 0x0000001502007219 */ /* 0x00cfe20000001203 */
[----:B-1----:R-:W-:Y:S01]  /*8890*/  VIADD R3, R14, 0xffffffff ;  /* 0xffffffff0e037836 */ /* 0x002fe20000000000 */
[----:B------:R-:W-:Y:S01]  /*88a0*/  LOP3.LUT R19, R8, R19, RZ, 0xc0, !PT ;  /* 0x0000001308137212 */ /* 0x000fe200078ec0ff */
[----:B------:R-:W-:Y:S02]  /*88b0*/  IMAD.MOV R12, RZ, RZ, -R12 ;  /* 0x000000ffff0c7224 */ /* 0x000fe400078e0a0c */
[----:B------:R-:W-:Y:S01]  /*88c0*/  IMAD.MOV R2, RZ, RZ, -R0 ;  /* 0x000000ffff027224 */ /* 0x000fe200078e0a00 */
[----:B------:R-:W-:Y:S01]  /*88d0*/  LOP3.LUT R3, R10, R3, RZ, 0xc0, !PT ;  /* 0x000000030a037212 */ /* 0x000fe200078ec0ff */
[----:B------:R-:W-:Y:S02]  /*88e0*/  IMAD R19, R24, R0, R19 ;  /* 0x0000000018137224 */ /* 0x000fe400078e0213 */
[----:B0-----:R-:W-:-:S04]  /*88f0*/  IMAD R0, R2, R25, R13 ;  /* 0x0000001902007224 */ /* 0x001fc800078e020d */
[----:B------:R-:W-:Y:S01]  /*8900*/  IMAD R2, R0, R14, R3 ;  /* 0x0000000e00027224 */ /* 0x000fe200078e0203 */
[----:B----4-:R-:W-:Y:S01]  /*8910*/  ISETP.NE.AND P0, PT, R4, 0x1, PT ;  /* 0x000000010400780c */ /* 0x010fe20003f05270 */
[----:B------:R-:W-:-:S05]  /*8920*/  IMAD.MOV.U32 R4, RZ, RZ, 0x1 ;  /* 0x00000001ff047424 */ /* 0x000fca00078e00ff */
[----:B------:R-:W-:-:S07]  /*8930*/  PRMT R0, R4, 0x7610, R0 ;  /* 0x0000761004007816 */ /* 0x000fce0000000000 */
[----:B------:R-:W-:-:S04]  /*8940*/  @P0 IMAD R22, R15, R12, R20 ;  /* 0x0000000c0f160224 */ /* 0x000fc800078e0214 */
[----:B------:R-:W-:-:S05]  /*8950*/  IMAD R19, R19, R28, R22 ;  /* 0x0000001c13137224 */ /* 0x000fca00078e0216 */
[----:B------:R-:W-:Y:S02]  /*8960*/  SEL R22, R2, R19, !P0 ;  /* 0x0000001302167207 */ /* 0x000fe40004000000 */
[----:B------:R-:W-:Y:S01]  /*8970*/  SEL R19, R19, R2, !P0 ;  /* 0x0000000213137207 */ /* 0x000fe20004000000 */
[----:B------:R-:W-:-:S07]  /*8980*/  IMAD.MOV.U32 R2, RZ, RZ, R11 ;  /* 0x000000ffff027224 */ /* 0x000fce00078e000b */
.L_x_291:
[----:B------:R-:W-:Y:S02]  /*8990*/  LOP3.LUT P0, RZ, R0, 0xff, RZ, 0xc0, !PT ;  /* 0x000000ff00ff7812 */ /* 0x000fe4000780c0ff */
[----:B------:R-:W-:-:S11]  /*89a0*/  LOP3.LUT R163, R163, 0x1, RZ, 0x3c, !PT ;  /* 0x00000001a3a37812 */ /* 0x000fd600078e3cff */
[----:B------:R-:W-:Y:S05]  /*89b0*/  @P0 BRA `(.L_x_294) ;  /* 0xffffff8800a00947 */ /* 0x000fea000383ffff */
[----:B------:R-:W-:Y:S05]  /*89c0*/  EXIT ;  /* 0x000000000000794d */ /* 0x000fea0003800000 */
.L_x_13:
[----:B------:R-:W-:-:S08]  /*89d0*/  ISETP.NE.AND P0, PT, R0, RZ, PT ;  /* 0x000000ff0000720c */ /* 0x000fd00003f05270 */
[----:B0-----:R-:W0:-:S00]  /*89e0*/  USETMAXREG.DEALLOC.CTAPOOL 0x28 ;  /* 0x00000028000079c8 */ /* 0x001e0000080e0500 */
[----:B------:R-:W-:Y:S05]  /*89f0*/  @P0 EXIT ;  /* 0x000000000000094d */ /* 0x000fea0003800000 */
[----:B0-----:R-:W-:Y:S01]  /*8a00*/  LOP3.LUT P0, RZ, R8, 0xff, RZ, 0xc0, !PT ;  /* 0x000000ff08ff7812 */ /* 0x001fe2000780c0ff */
[----:B------:R-:W-:Y:S02]  /*8a10*/  IMAD.MOV.U32 R0, RZ, RZ, 0x1 ;  /* 0x00000001ff007424 */ /* 0x000fe400078e00ff */
[----:B------:R-:W-:-:S10]  /*8a20*/  IMAD.MOV.U32 R7, RZ, RZ, RZ ;  /* 0x000000ffff077224 */ /* 0x000fd400078e00ff */
[----:B------:R-:W-:Y:S05]  /*8a30*/  @!P0 BRA `(.L_x_295) ;  /* 0x0000000c001c8947 */ /* 0x000fea0003800000 */
[----:B------:R-:W-:Y:S01]  /*8a40*/  LOP3.LUT P0, RZ, R4, 0x1f, RZ, 0xc0, !PT ;  /* 0x0000001f04ff7812 */ /* 0x000fe2000780c0ff */
[----:B------:R-:W-:Y:S01]  /*8a50*/  ULDC UR5, c[0x0][0x658] ;  /* 0x0001960000057ab9 */ /* 0x000fe20000000800 */
[----:B------:R-:W-:Y:S01]  /*8a60*/  UMOV UR6, 0xffffffff ;  /* 0xffffffff00067882 */ /* 0x000fe20000000000 */
[----:B------:R-:W-:Y:S01]  /*8a70*/  BSSY B0, `(.L_x_295) ;  /* 0x00000c3000007945 */ /* 0x000fe20003800000 */
[----:B------:R-:W-:Y:S01]  /*8a80*/  USHF.L.U32 UR6, UR6, UR5, URZ ;  /* 0x0000000506067299 */ /* 0x000fe2000800063f */
[C---:B------:R-:W-:Y:S01]  /*8a90*/  ISETP.NE.AND P2, PT, R3.reuse, RZ, PT ;  /* 0x000000ff0300720c */ /* 0x040fe20003f45270 */
[----:B------:R-:W-:Y:S01]  /*8aa0*/  IMAD.MOV.U32 R8, RZ, RZ, 0x1 ;  /* 0x00000001ff087424 */ /* 0x000fe200078e00ff */
[----:B------:R-:W-:Y:S01]  /*8ab0*/  ISETP.NE.OR P0, PT, R3, RZ, !P0 ;  /* 0x000000ff0300720c */ /* 0x000fe20004705670 */
[----:B------:R-:W-:Y:S01]  /*8ac0*/  IMAD.MOV.U32 R0, RZ, RZ, 0x1 ;  /* 0x00000001ff007424 */ /* 0x000fe200078e00ff */
[----:B------:R-:W-:Y:S01]  /*8ad0*/  LOP3.LUT R6, R16, 0x2, RZ, 0xfc, !PT ;  /* 0x0000000210067812 */ /* 0x000fe200078efcff */
[----:B------:R-:W-:Y:S01]  /*8ae0*/  IMAD.MOV.U32 R7, RZ, RZ, RZ ;  /* 0x000000ffff077224 */ /* 0x000fe200078e00ff */
[----:B------:R-:W-:Y:S01]  /*8af0*/  ULDC UR4, c[0x0][0x600] ;  /* 0x0001800000047ab9 */ /* 0x000fe20000000800 */
[----:B------:R-:W-:Y:S01]  /*8b00*/  UMOV UR7, 0x1 ;  /* 0x0000000100077882 */ /* 0x000fe20000000000 */
[----:B------:R-:W-:-:S02]  /*8b10*/  UIADD3 UR19, UR40, 0x1, URZ ;  /* 0x0000000128137890 */ /* 0x000fc4000fffe03f */
[----:B------:R-:W-:Y:S02]  /*8b20*/  UIADD3 UR15, UR4, -0x1, URZ ;  /* 0xffffffff040f7890 */ /* 0x000fe4000fffe03f */
[----:B------:R-:W-:Y:S02]  /*8b30*/  USHF.L.U32 UR17, UR7, UR5, URZ ;  /* 0x0000000507117299 */ /* 0x000fe4000800063f */
[----:B------:R-:W-:Y:S01]  /*8b40*/  ULOP3.LUT UR16, URZ, UR6, URZ, 0x33, !UPT ;  /* 0x000000063f107292 */ /* 0x000fe2000f8e333f */
[----:B------:R-:W-:-:S11]  /*8b50*/  ULDC.64 UR20, c[0x0][0x198] ;  /* 0x0000660000147ab9 */ /* 0x000fd60000000a00 */
.L_x_307:
[----:B------:R-:W-:-:S03]  /*8b60*/  UMOV UR4, 0xffffffff ;  /* 0xffffffff00047882 */ /* 0x000fc60000000000 */
[----:B------:R-:W-:Y:S05]  /*8b70*/  BRA.DIV UR4, `(.L_x_296) ;  /* 0x0000001204047947 */ /* 0x000fea000b800000 */
[----:B------:R-:W-:-:S13]  /*8b80*/  ELECT P6, URZ, PT ;  /* 0x00000000003f782f */ /* 0x000fda00038c0000 */
.L_x_321:
[----:B------:R-:W0:Y:S01]  /*8b90*/  LDC R3, c[0x0][0x28c] ;  /* 0x0000a300ff037b82 */ /* 0x000e220000000800 */
[----:B------:R-:W-:Y:S01]  /*8ba0*/  BSSY B1, `(.L_x_297) ;  /* 0x0000037000017945 */ /* 0x000fe20003800000 */
[----:B0-----:R-:W-:-:S13]  /*8bb0*/  ISETP.LT.OR P6, PT, R3, 0x1, !P6 ;  /* 0x000000010300780c */ /* 0x001fda00077c1670 */
[----:B------:R-:W-:Y:S05]  /*8bc0*/  @P6 BRA `(.L_x_298) ;  /* 0x0000000000d06947 */ /* 0x000fea0003800000 */
[----:B------:R-:W-:Y:S02]  /*8bd0*/  IMAD.SHL.U32 R22, R22, 0x100, RZ ;  /* 0x0000010016167824 */ /* 0x000fe400078e00ff */
[----:B------:R-:W-:Y:S02]  /*8be0*/  IMAD.SHL.U32 R19, R19, 0x40, RZ ;  /* 0x0000004013137824 */ /* 0x000fe400078e00ff */
[----:B------:R-:W-:Y:S02]  /*8bf0*/  IMAD.MOV.U32 R12, RZ, RZ, RZ ;  /* 0x000000ffff0c7224 */ /* 0x000fe400078e00ff */
[----:B------:R-:W-:Y:S02]  /*8c00*/  IMAD.U32 R13, RZ, RZ, UR19 ;  /* 0x00000013ff0d7e24 */ /* 0x000fe4000f8e00ff */
[----:B------:R-:W-:Y:S02]  /*8c10*/  IMAD.MOV.U32 R3, RZ, RZ, R0 ;  /* 0x000000ffff037224 */ /* 0x000fe400078e0000 */
[----:B------:R-:W-:-:S07]  /*8c20*/  IMAD.MOV.U32 R4, RZ, RZ, R7 ;  /* 0x000000ffff047224 */ /* 0x000fce00078e0007 */
.L_x_302:
[----:B------:R-:W0:Y:S01]  /*8c30*/  S2R R10, SR_CgaCtaId ;  /* 0x00000000000a7919 */ /* 0x000e220000008800 */
[----:B------:R-:W-:Y:S01]  /*8c40*/  MOV R5, 0x400 ;  /* 0x0000040000057802 */ /* 0x000fe20000000f00 */
[----:B------:R-:W1:Y:S03]  /*8c50*/  @!P2 LDC R9, c[0x0][0x500] ;  /* 0x00014000ff09ab82 */ /* 0x000e660000000800 */
[----:B0-----:R-:W-:Y:S02]  /*8c60*/  LEA R11, R10, R5, 0x18 ;  /* 0x000000050a0b7211 */ /* 0x001fe400078ec0ff */
[----:B------:R-:W-:-:S03]  /*8c70*/  SHF.L.U32 R5, R3, 0x1f, RZ ;  /* 0x0000001f03057819 */ /* 0x000fc600000006ff */
[----:B------:R-:W-:-:S04]  /*8c80*/  IMAD R10, R4, 0x8, R11 ;  /* 0x00000008040a7824 */ /* 0x000fc800078e020b */
[----:B------:R-:W0:Y:S02]  /*8c90*/  SYNCS.PHASECHK.TRANS64.TRYWAIT P1, [R10+URZ+0x28], R5 ;  /* 0x000028050a0075a7 */ /* 0x000e24000802017f */
[----:B01----:R-:W-:Y:S05]  /*8ca0*/  @!P1 BRA `(.L_x_299) ;  /* 0x0000000c00d89947 */ /* 0x003fea0003800000 */
.L_x_322:
[----:B0-----:R-:W-:Y:S01]  /*8cb0*/  PRMT R5, R6, 0x9910, RZ ;  /* 0x0000991006057816 */ /* 0x001fe200000000ff */
[----:B------:R0:W-:Y:S03]  /*8cc0*/  @!P2 SYNCS.ARRIVE.TRANS64 RZ, [R10+URZ], R9 ;  /* 0x000000090affa9a7 */ /* 0x0001e6000800003f */
[----:B------:R-:W-:-:S13]  /*8cd0*/  ISETP.NE.AND P1, PT, R5, 0x2, PT ;  /* 0x000000020500780c */ /* 0x000fda0003f25270 */
[----:B0-----:R-:W-:Y:S05]  /*8ce0*/  @P1 BRA `(.L_x_300) ;  /* 0x0000000000041947 */ /* 0x001fea0003800000 */
[----:B------:R-:W-:Y:S01]  /*8cf0*/  BPT.TRAP 0x1 ;  /* 0x000000040000795c */ /* 0x000fe20000300000 */
.L_x_300:
[----:B------:R-:W-:Y:S05]  /*8d00*/  @P0 BRA `(.L_x_301) ;  /* 0x0000000000040947 */ /* 0x000fea0003800000 */
[----:B------:R-:W-:Y:S01]  /*8d10*/  BPT.TRAP 0x1 ;  /* 0x000000040000795c */ /* 0x000fe20000300000 */
.L_x_301:
[--C-:B------:R-:W-:Y:S01]  /*8d20*/  IMAD R5, R4, 0x2000, R11.reuse ;  /* 0x0000200004057824 */ /* 0x100fe200078e020b */
[----:B------:R-:W-:Y:S01]  /*8d30*/  R2UR UR9, R10 ;  /* 0x000000000a0972ca */ /* 0x000fe200000e0000 */
[C---:B------:R-:W-:Y:S01]  /*8d40*/  IMAD R11, R4.reuse, 0x8000, R11 ;  /* 0x00008000040b7824 */ /* 0x040fe200078e020b */
[----:B------:R-:W-:Y:S01]  /*8d50*/  UIADD3 UR4, UP0, UR20, 0xf0, URZ ;  /* 0x000000f014047890 */ /* 0x000fe2000ff1e03f */
[----:B------:R-:W-:Y:S01]  /*8d60*/  VIADD R13, R13, 0xffffffff ;  /* 0xffffffff0d0d7836 */ /* 0x000fe20000000000 */
[----:B------:R-:W-:Y:S01]  /*8d70*/  R2UR UR5, R5 ;  /* 0x00000000050572ca */ /* 0x000fe200000e0000 */
[----:B------:R-:W-:Y:S01]  /*8d80*/  UIADD3 UR22, UP1, UR20, 0x1f0, URZ ;  /* 0x000001f014167890 */ /* 0x000fe2000ff3e03f */
[----:B------:R-:W-:Y:S01]  /*8d90*/  R2UR UR8, R11 ;  /* 0x000000000b0872ca */ /* 0x000fe200000e0000 */
[----:B------:R-:W-:Y:S01]  /*8da0*/  VIADD R4, R4, 0x1 ;  /* 0x0000000104047836 */ /* 0x000fe20000000000 */
[----:B------:R-:W-:Y:S01]  /*8db0*/  R2UR UR11, R19 ;  /* 0x00000000130b72ca */ /* 0x000fe200000e0000 */
[----:B------:R-:W-:Y:S01]  /*8dc0*/  UIADD3.X UR23, URZ, UR21, URZ, UP1, !UPT ;  /* 0x000000153f177290 */ /* 0x000fe20008ffe43f */
[----:B------:R-:W-:Y:S01]  /*8dd0*/  R2UR UR10, R12 ;  /* 0x000000000c0a72ca */ /* 0x000fe200000e0000 */
[----:B------:R-:W-:Y:S01]  /*8de0*/  UMOV UR6, 0x0 ;  /* 0x0000000000067882 */ /* 0x000fe20000000000 */
[----:B------:R-:W-:Y:S01]  /*8df0*/  R2UR UR12, R2 ;  /* 0x00000000020c72ca */ /* 0x000fe200000e0000 */
[----:B------:R-:W-:Y:S01]  /*8e00*/  UMOV UR7, 0x10000000 ;  /* 0x1000000000077882 */ /* 0x000fe20000000000 */
[----:B------:R-:W-:Y:S01]  /*8e10*/  R2UR UR18, R22 ;  /* 0x00000000161272ca */ /* 0x000fe200000e0000 */
[----:B------:R-:W-:Y:S01]  /*8e20*/  VIADD R12, R12, 0x80 ;  /* 0x000000800c0c7836 */ /* 0x000fe20000000000 */
[----:B------:R-:W-:Y:S01]  /*8e30*/  ISETP.GT.AND P3, PT, R13, 0x1, PT ;  /* 0x000000010d00780c */ /* 0x000fe20003f64270 */
[----:B------:R-:W-:Y:S01]  /*8e40*/  UIADD3 UR13, UR5, 0x180, URZ ;  /* 0x00000180050d7890 */ /* 0x000fe2000fffe03f */
[----:B------:R-:W-:Y:S01]  /*8e50*/  ISETP.NE.AND P1, PT, R4, 0x5, PT ;  /* 0x000000050400780c */ /* 0x000fe20003f25270 */
[----:B------:R-:W-:-:S02]  /*8e60*/  UIADD3.X UR5, URZ, UR21, URZ, UP0, !UPT ;  /* 0x000000153f057290 */ /* 0x000fc400087fe43f */
[----:B------:R-:W-:Y:S01]  /*8e70*/  UIADD3 UR14, UR8, 0xa180, URZ ;  /* 0x0000a180080e7890 */ /* 0x000fe2000fffe03f */
[----:B------:R-:W-:Y:S02]  /*8e80*/  SEL R10, RZ, 0x1, P1 ;  /* 0x00000001ff0a7807 */ /* 0x000fe40000800000 */
[----:B------:R-:W-:Y:S01]  /*8e90*/  UMOV UR8, UR13 ;  /* 0x0000000d00087c82 */ /* 0x000fe20008000000 */
[----:B------:R-:W-:Y:S02]  /*8ea0*/  SEL R4, R4, RZ, P1 ;  /* 0x000000ff04047207 */ /* 0x000fe40000800000 */
[----:B------:R-:W-:Y:S01]  /*8eb0*/  LOP3.LUT R3, R3, R10, RZ, 0x3c, !PT ;  /* 0x0000000a03037212 */ /* 0x000fe200078e3cff */
[----:B------:R0:W-:Y:S02]  /*8ec0*/  UTMALDG.3D [UR8], [UR4], desc[UR6] ;  /* 0x00000608040075b4 */ /* 0x0001e40008011000 */
[----:B0-----:R-:W-:Y:S01]  /*8ed0*/  UMOV UR8, UR14 ;  /* 0x0000000e00087c82 */ /* 0x001fe20008000000 */
[----:B------:R-:W-:-:S02]  /*8ee0*/  UMOV UR11, UR18 ;  /* 0x00000012000b7c82 */ /* 0x000fc40008000000 */
[----:B------:R0:W-:Y:S02]  /*8ef0*/  UTMALDG.3D [UR8], [UR22], desc[UR6] ;  /* 0x00000608160075b4 */ /* 0x0001e40008011000 */
[----:B0-----:R-:W-:Y:S05]  /*8f00*/  @P3 BRA `(.L_x_302) ;  /* 0xfffffffc00483947 */ /* 0x001fea000383ffff */
.L_x_298:
[----:B------:R-:W-:Y:S05]  /*8f10*/  BSYNC B1 ;  /* 0x0000000000017941 */ /* 0x000fea0003800000 */
.L_x_297:
[----:B------:R-:W2:Y:S01]  /*8f20*/  LDL.64 R10, [R1] ;  /* 0x00000000010a7983 */ /* 0x000ea20000100a00 */
[----:B------:R-:W-:Y:S01]  /*8f30*/  LOP3.LUT P4, RZ, R8, 0xff, RZ, 0xc0, !PT ;  /* 0x000000ff08ff7812 */ /* 0x000fe2000788c0ff */
[----:B------:R-:W-:Y:S01]  /*8f40*/  VIADD R4, R7, UR40 ;  /* 0x0000002807047c36 */ /* 0x000fe20008000000 */
[----:B------:R-:W-:Y:S01]  /*8f50*/  ULDC.64 UR4, c[0x0][0x650] ;  /* 0x0001940000047ab9 */ /* 0x000fe20000000a00 */
[----:B------:R-:W-:Y:S01]  /*8f60*/  IMAD.U32 R7, RZ, RZ, UR40 ;  /* 0x00000028ff077e24 */ /* 0x000fe2000f8e00ff */
[----:B------:R-:W-:Y:S01]  /*8f70*/  UISETP.GE.U32.AND UP0, UPT, UR40, 0x5, UPT ;  /* 0x000000052800788c */ /* 0x000fe2000bf06070 */
[----:B------:R-:W-:Y:S01]  /*8f80*/  BSSY B1, `(.L_x_303) ;  /* 0x000006f000017945 */ /* 0x000fe20003800000 */
[----:B------:R-:W-:Y:S01]  /*8f90*/  ISETP.GT.U32.AND P1, PT, R4, 0x4, PT ;  /* 0x000000040400780c */ /* 0x000fe20003f24070 */
[----:B------:R-:W-:Y:S01]  /*8fa0*/  IMAD.MOV.U32 R19, RZ, RZ, -0x1 ;  /* 0xffffffffff137424 */ /* 0x000fe200078e00ff */
[----:B------:R-:W-:Y:S01]  /*8fb0*/  PRMT R8, RZ, 0x7610, R8 ;  /* 0x00007610ff087816 */ /* 0x000fe20000000008 */
[----:B------:R-:W-:Y:S01]  /*8fc0*/  IMAD.MOV.U32 R22, RZ, RZ, -0x1 ;  /* 0xffffffffff167424 */ /* 0x000fe200078e00ff */
[----:B------:R-:W-:-:S02]  /*8fd0*/  ISETP.LT.U32.AND P1, PT, R7, 0x5, P1 ;  /* 0x000000050700780c */ /* 0x000fc40000f21070 */
[----:B------:R-:W-:Y:S01]  /*8fe0*/  PLOP3.LUT P3, PT, PT, PT, UP0, 0x80, 0x0 ;  /* 0x000000000000781c */ /* 0x000fe20003f6f008 */
[----:B------:R-:W0:Y:S01]  /*8ff0*/  @P4 S2R R3, SR_CgaCtaId ;  /* 0x0000000000034919 */ /* 0x000e220000008800 */
[----:B------:R-:W-:-:S04]  /*9000*/  @P4 MOV R2, 0x400 ;  /* 0x0000040000024802 */ /* 0x000fc80000000f00 */
[----:B0-----:R-:W-:Y:S01]  /*9010*/  @P4 LEA R5, R3, R2, 0x18 ;  /* 0x0000000203054211 */ /* 0x001fe200078ec0ff */
[----:B------:R-:W-:-:S03]  /*9020*/  IMAD.WIDE.U32 R2, R4, -0x33333333, RZ ;  /* 0xcccccccd04027825 */ /* 0x000fc600078e00ff */
[----:B------:R0:W-:Y:S01]  /*9030*/  @P4 SYNCS.ARRIVE.TRANS64.A1T0 RZ, [R5+URZ+0x88], RZ ;  /* 0x000088ff05ff49a7 */ /* 0x0001e2000810003f */
[----:B------:R-:W-:Y:S01]  /*9040*/  IMAD.MOV.U32 R2, RZ, RZ, -0x1 ;  /* 0xffffffffff027424 */ /* 0x000fe200078e00ff */
[----:B0-----:R-:W-:Y:S02]  /*9050*/  SHF.R.U32.HI R5, RZ, 0x2, R3 ;  /* 0x00000002ff057819 */ /* 0x001fe40000011603 */
[----:B------:R-:W-:-:S03]  /*9060*/  SEL R3, RZ, 0x1, !P1 ;  /* 0x00000001ff037807 */ /* 0x000fc60004800000 */
[----:B------:R-:W-:Y:S01]  /*9070*/  IMAD R7, R5, -0x5, R4 ;  /* 0xfffffffb05077824 */ /* 0x000fe200078e0204 */
[----:B------:R-:W-:Y:S02]  /*9080*/  LOP3.LUT R0, R0, R3, RZ, 0x3c, !PT ;  /* 0x0000000300007212 */ /* 0x000fe400078e3cff */
[----:B------:R-:W-:Y:S02]  /*9090*/  PRMT R3, RZ, 0x7610, R3 ;  /* 0x00007610ff037816 */ /* 0x000fe40000000003 */
[----:B------:R-:W-:Y:S02]  /*90a0*/  @P3 LOP3.LUT R0, R0, 0x1, R5, 0x78, !PT ;  /* 0x0000000100003812 */ /* 0x000fe400078e7805 */
[----:B--2---:R-:W-:-:S04]  /*90b0*/  IADD3 R18, P4, R18, R10, RZ ;  /* 0x0000000a12127210 */ /* 0x004fc80007f9e0ff */
[----:B------:R-:W-:Y:S01]  /*90c0*/  ISETP.GE.U32.AND P1, PT, R18, UR4, PT ;  /* 0x0000000412007c0c */ /* 0x000fe2000bf26070 */
[----:B------:R-:W-:-:S05]  /*90d0*/  IMAD.X R17, R17, 0x1, R23, P4 ;  /* 0x0000000111117824 */ /* 0x000fca00020e0617 */
[----:B------:R-:W-:-:S13]  /*90e0*/  ISETP.GE.U32.AND.EX P1, PT, R17, UR5, PT, P1 ;  /* 0x0000000511007c0c */ /* 0x000fda000bf26110 */
[----:B------:R-:W-:Y:S05]  /*90f0*/  @P1 BRA `(.L_x_304) ;  /* 0x00000004005c1947 */ /* 0x000fea0003800000 */
[----:B------:R-:W0:Y:S01]  /*9100*/  S2R R11, SR_CTAID.X ;  /* 0x00000000000b7919 */ /* 0x000e220000002500 */
[----:B------:R-:W-:Y:S01]  /*9110*/  ULDC.64 UR4, c[0x0][0x628] ;  /* 0x00018a0000047ab9 */ /* 0x000fe20000000a00 */
[----:B------:R-:W1:Y:S01]  /*9120*/  LDC R12, c[0x0][0x144] ;  /* 0x00005100ff0c7b82 */ /* 0x000e620000000800 */
[----:B------:R-:W-:Y:S01]  /*9130*/  ISETP.NE.U32.AND P1, PT, RZ, UR4, PT ;  /* 0x00000004ff007c0c */ /* 0x000fe2000bf25070 */
[----:B------:R-:W2:Y:S01]  /*9140*/  S2R R9, SR_CTAID.Y ;  /* 0x0000000000097919 */ /* 0x000ea20000002600 */
[----:B------:R-:W-:Y:S01]  /*9150*/  ULDC UR6, c[0x0][0x150] ;  /* 0x0000540000067ab9 */ /* 0x000fe20000000800 */
[----:B------:R-:W-:Y:S01]  /*9160*/  ULDC UR7, c[0x0][0x630] ;  /* 0x00018c0000077ab9 */ /* 0x000fe20000000800 */
[----:B------:R-:W-:Y:S01]  /*9170*/  ISETP.NE.AND.EX P1, PT, RZ, UR5, PT, P1 ;  /* 0x00000005ff007c0c */ /* 0x000fe2000bf25310 */
[----:B------:R-:W-:Y:S01]  /*9180*/  IMAD.MOV.U32 R2, RZ, RZ, R18 ;  /* 0x000000ffff027224 */ /* 0x000fe200078e0012 */
[----:B0-----:R-:W-:-:S05]  /*9190*/  I2FP.F32.U32 R3, R11 ;  /* 0x0000000b00037245 */ /* 0x001fca0000201000 */
[----:B------:R-:W-:Y:S01]  /*91a0*/  FMUL R14, R3, UR6 ;  /* 0x00000006030e7c20 */ /* 0x000fe20008400000 */
[----:B------:R-:W-:-:S05]  /*91b0*/  IMAD.MOV.U32 R3, RZ, RZ, R17 ;  /* 0x000000ffff037224 */ /* 0x000fca00078e0011 */
[----:B--2---:R-:W-:Y:S05]  /*91c0*/  @!P1 BRA `(.L_x_305) ;  /* 0x0000000000289947 */ /* 0x004fea0003800000 */
[----:B------:R-:W-:Y:S02]  /*91d0*/  ULDC UR6, c[0x0][0x634] ;  /* 0x00018d0000067ab9 */ /* 0x000fe40000000800 */
[----:B------:R-:W-:-:S05]  /*91e0*/  IADD3 R3, P1, R18, UR6, RZ ;  /* 0x0000000612037c10 */ /* 0x000fca000ff3e0ff */
[----:B------:R-:W-:-:S04]  /*91f0*/  IMAD.X R13, RZ, RZ, R17, P1 ;  /* 0x000000ffff0d7224 */ /* 0x000fc800008e0611 */
[----:B------:R-:W-:-:S04]  /*9200*/  IMAD.WIDE.U32 R4, R13, UR4, RZ ;  /* 0x000000040d047c25 */ /* 0x000fc8000f8e00ff */
[----:B------:R-:W-:-:S04]  /*9210*/  IMAD.WIDE.U32 R4, P1, R3, UR5, R4 ;  /* 0x0000000503047c25 */ /* 0x000fc8000f820004 */
[----:B------:R-:W-:-:S04]  /*9220*/  IMAD.WIDE.U32 R2, R3, UR4, RZ ;  /* 0x0000000403027c25 */ /* 0x000fc8000f8e00ff */
[----:B------:R-:W-:Y:S01]  /*9230*/  IMAD.MOV.U32 R2, RZ, RZ, R5 ;  /* 0x000000ffff027224 */ /* 0x000fe200078e0005 */
[----:B------:R-:W-:Y:S01]  /*9240*/  IADD3 RZ, P3, R3, R4, RZ ;  /* 0x0000000403ff7210 */ /* 0x000fe20007f7e0ff */
[----:B------:R-:W-:-:S04]  /*9250*/  IMAD.X R3, RZ, RZ, RZ, P1 ;  /* 0x000000ffff037224 */ /* 0x000fc800008e06ff */
[----:B------:R-:W-:-:S08]  /*9260*/  IMAD.WIDE.U32.X R2, R13, UR5, R2, P3 ;  /* 0x000000050d027c25 */ /* 0x000fd000098e0402 */
.L_x_305:
[--C-:B------:R-:W-:Y:S01]  /*9270*/  SHF.R.U64 R10, R2, UR7, R3.reuse ;  /* 0x00000007020a7c19 */ /* 0x100fe20008001203 */
[----:B------:R-:W0:Y:S01]  /*9280*/  F2I.U32.TRUNC.NTZ R14, R14 ;  /* 0x0000000e000e7305 */ /* 0x000e22000020f000 */
[----:B------:R-:W-:Y:S01]  /*9290*/  SHF.R.U32.HI R2, RZ, UR7, R3 ;  /* 0x00000007ff027c19 */ /* 0x000fe20008011603 */
[----:B------:R-:W-:Y:S01]  /*92a0*/  ULDC.64 UR4, c[0x0][0x620] ;  /* 0x0001880000047ab9 */ /* 0x000fe20000000a00 */
[----:B------:R-:W-:Y:S01]  /*92b0*/  IADD3 R5, P1, RZ, -R10, RZ ;  /* 0x8000000aff057210 */ /* 0x000fe20007f3e0ff */
[----:B------:R-:W-:Y:S01]  /*92c0*/  IMAD.MOV.U32 R3, RZ, RZ, R17 ;  /* 0x000000ffff037224 */ /* 0x000fe200078e0011 */
[----:B------:R-:W-:-:S03]  /*92d0*/  ULDC.64 UR6, c[0x0][0x640] ;  /* 0x0001900000067ab9 */ /* 0x000fc60000000a00 */
[----:B------:R-:W-:Y:S01]  /*92e0*/  IMAD.X R2, RZ, RZ, ~R2, P1 ;  /* 0x000000ffff027224 */ /* 0x000fe200008e0e02 */
[----:B------:R-:W-:-:S03]  /*92f0*/  ISETP.NE.U32.AND P1, PT, RZ, UR6, PT ;  /* 0x00000006ff007c0c */ /* 0x000fc6000bf25070 */
[----:B------:R-:W-:Y:S01]  /*9300*/  IMAD R4, R2, UR4, RZ ;  /* 0x0000000402047c24 */ /* 0x000fe2000f8e02ff */
[----:B------:R-:W-:Y:S01]  /*9310*/  ISETP.NE.AND.EX P1, PT, RZ, UR7, PT, P1 ;  /* 0x00000007ff007c0c */ /* 0x000fe2000bf25310 */
[----:B------:R-:W-:-:S04]  /*9320*/  IMAD.MOV.U32 R2, RZ, RZ, R18 ;  /* 0x000000ffff027224 */ /* 0x000fc800078e0012 */
[----:B------:R-:W-:Y:S01]  /*9330*/  IMAD.WIDE.U32 R2, R5, UR4, R2 ;  /* 0x0000000405027c25 */ /* 0x000fe2000f8e0002 */
[----:B------:R-:W-:-:S03]  /*9340*/  ULDC UR4, c[0x0][0x618] ;  /* 0x0001860000047ab9 */ /* 0x000fc60000000800 */
[----:B------:R-:W-:Y:S01]  /*9350*/  IMAD R5, R5, UR5, R4 ;  /* 0x0000000505057c24 */ /* 0x000fe2000f8e0204 */
[----:B------:R-:W-:Y:S01]  /*9360*/  ULDC UR5, c[0x0][0x154] ;  /* 0x0000550000057ab9 */ /* 0x000fe20000000800 */
[----:B0-----:R-:W-:Y:S02]  /*9370*/  IMAD.MOV R4, RZ, RZ, -R14 ;  /* 0x000000ffff047224 */ /* 0x001fe400078e0a0e */
[----:B------:R-:W0:Y:S01]  /*9380*/  LDC R14, c[0x0][0x148] ;  /* 0x00005200ff0e7b82 */ /* 0x000e220000000800 */
[----:B------:R-:W-:Y:S02]  /*9390*/  IMAD.IADD R3, R3, 0x1, R5 ;  /* 0x0000000103037824 */ /* 0x000fe400078e0205 */
[----:B-1----:R-:W-:Y:S01]  /*93a0*/  IMAD R11, R12, R4, R11 ;  /* 0x000000040c0b7224 */ /* 0x002fe200078e020b */
[----:B------:R-:W-:Y:S02]  /*93b0*/  I2FP.F32.U32 R4, R9 ;  /* 0x0000000900047245 */ /* 0x000fe40000201000 */
[----:B------:R-:W-:-:S02]  /*93c0*/  SHF.R.U64 R12, R2, UR4, R3 ;  /* 0x00000004020c7c19 */ /* 0x000fc40008001203 */
[----:B------:R-:W-:Y:S01]  /*93d0*/  SHF.R.U32.HI R3, RZ, UR4, R3 ;  /* 0x00000004ff037c19 */ /* 0x000fe20008011603 */
[----:B------:R-:W-:Y:S01]  /*93e0*/  FMUL R4, R4, UR5 ;  /* 0x0000000504047c20 */ /* 0x000fe20008400000 */
[----:B------:R-:W-:Y:S02]  /*93f0*/  ULDC UR4, c[0x0][0x608] ;  /* 0x0001820000047ab9 */ /* 0x000fe40000000800 */
[--C-:B------:R-:W-:Y:S01]  /*9400*/  SHF.R.U64 R15, R12, UR4, R3.reuse ;  /* 0x000000040c0f7c19 */ /* 0x100fe20008001203 */
[----:B------:R1:W2:Y:S01]  /*9410*/  F2I.U32.TRUNC.NTZ R20, R4 ;  /* 0x0000000400147305 */ /* 0x0002a2000020f000 */
[----:B------:R-:W-:Y:S01]  /*9420*/  SHF.R.U32.HI R2, RZ, UR4, R3 ;  /* 0x00000004ff027c19 */ /* 0x000fe20008011603 */
[----:B------:R-:W-:-:S03]  /*9430*/  ULDC UR4, c[0x0][0x658] ;  /* 0x0001960000047ab9 */ /* 0x000fc60000000800 */
[--C-:B------:R-:W-:Y:S02]  /*9440*/  SHF.R.U64 R13, R15, UR4, R2.reuse ;  /* 0x000000040f0d7c19 */ /* 0x100fe40008001202 */
[----:B------:R-:W-:-:S03]  /*9450*/  SHF.R.U32.HI R19, RZ, UR4, R2 ;  /* 0x00000004ff137c19 */ /* 0x000fc60008011602 */
[----:B------:R-:W-:Y:S02]  /*9460*/  IMAD.MOV.U32 R2, RZ, RZ, R13 ;  /* 0x000000ffff027224 */ /* 0x000fe400078e000d */
[----:B------:R-:W-:Y:S01]  /*9470*/  IMAD.MOV.U32 R3, RZ, RZ, R19 ;  /* 0x000000ffff037224 */ /* 0x000fe200078e0013 */
[----:B-1----:R-:W-:Y:S06]  /*9480*/  @!P1 BRA `(.L_x_306) ;  /* 0x0000000000289947 */ /* 0x002fec0003800000 */
        /* <DEDUP_REMOVED lines=10> */
.L_x_306:
[----:B------:R-:W1:Y:S01]  /*9530*/  LDC R4, c[0x0][0x65c] ;  /* 0x00019700ff047b82 */ /* 0x000e620000000800 */
[----:B------:R-:W-:Y:S01]  /*9540*/  ULDC UR4, c[0x0][0x648] ;  /* 0x0001920000047ab9 */ /* 0x000fe20000000800 */
[----:B------:R-:W-:Y:S01]  /*9550*/  LOP3.LUT R15, R15, UR16, RZ, 0xc0, !PT ;  /* 0x000000100f0f7c12 */ /* 0x000fe2000f8ec0ff */
[----:B--2---:R-:W-:Y:S01]  /*9560*/  IMAD.MOV R20, RZ, RZ, -R20 ;  /* 0x000000ffff147224 */ /* 0x004fe200078e0a14 */
[----:B------:R-:W-:Y:S01]  /*9570*/  SHF.R.U64 R2, R2, UR4, R3 ;  /* 0x0000000402027c19 */ /* 0x000fe20008001203 */
[----:B------:R-:W-:Y:S01]  /*9580*/  ULDC UR4, c[0x0][0x638] ;  /* 0x00018e0000047ab9 */ /* 0x000fe20000000800 */
[----:B------:R-:W-:Y:S01]  /*9590*/  LOP3.LUT R12, R12, UR15, RZ, 0xc0, !PT ;  /* 0x0000000f0c0c7c12 */ /* 0x000fe2000f8ec0ff */
[----:B------:R-:W-:Y:S01]  /*95a0*/  ULDC UR5, c[0x0][0x610] ;  /* 0x0001840000057ab9 */ /* 0x000fe20000000800 */
[----:B------:R-:W-:Y:S01]  /*95b0*/  IMAD.MOV.U32 R3, RZ, RZ, 0x1 ;  /* 0x00000001ff037424 */ /* 0x000fe200078e00ff */
[----:B-1----:R-:W-:Y:S01]  /*95c0*/  ISETP.NE.AND P1, PT, R4, 0x1, PT ;  /* 0x000000010400780c */ /* 0x002fe20003f25270 */
[----:B------:R-:W-:-:S02]  /*95d0*/  IMAD.MOV R4, RZ, RZ, -R2 ;  /* 0x000000ffff047224 */ /* 0x000fc400078e0a02 */
[----:B------:R-:W-:Y:S02]  /*95e0*/  IMAD R2, R2, UR17, R15 ;  /* 0x0000001102027c24 */ /* 0x000fe4000f8e020f */
[----:B------:R-:W-:Y:S01]  /*95f0*/  IMAD R13, R4, UR4, R13 ;  /* 0x00000004040d7c24 */ /* 0x000fe2000f8e020d */
[----:B------:R-:W-:-:S07]  /*9600*/  ULDC UR4, c[0x0][0x600] ;  /* 0x0001800000047ab9 */ /* 0x000fce0000000800 */
[----:B0-----:R-:W-:-:S04]  /*9610*/  @P1 IMAD R11, R14, R20, R9 ;  /* 0x000000140e0b1224 */ /* 0x001fc800078e0209 */
[----:B------:R-:W-:Y:S02]  /*9620*/  IMAD R11, R2, UR5, R11 ;  /* 0x00000005020b7c24 */ /* 0x000fe4000f8e020b */
[----:B------:R-:W-:-:S05]  /*9630*/  IMAD R2, R13, UR4, R12 ;  /* 0x000000040d027c24 */ /* 0x000fca000f8e020c */
[----:B------:R-:W-:Y:S02]  /*9640*/  SEL R22, R2, R11, !P1 ;  /* 0x0000000b02167207 */ /* 0x000fe40004800000 */
[----:B------:R-:W-:Y:S01]  /*9650*/  SEL R19, R11, R2, !P1 ;  /* 0x000000020b137207 */ /* 0x000fe20004800000 */
[----:B------:R-:W-:-:S07]  /*9660*/  IMAD.MOV.U32 R2, RZ, RZ, R10 ;  /* 0x000000ffff027224 */ /* 0x000fce00078e000a */
.L_x_304:
[----:B------:R-:W-:Y:S05]  /*9670*/  BSYNC B1 ;  /* 0x0000000000017941 */ /* 0x000fea0003800000 */
.L_x_303:
[----:B------:R-:W-:-:S13]  /*9680*/  LOP3.LUT P1, RZ, R3, 0xff, RZ, 0xc0, !PT ;  /* 0x000000ff03ff7812 */ /* 0x000fda000782c0ff */
[----:B------:R-:W-:Y:S05]  /*9690*/  @P1 BRA `(.L_x_307) ;  /* 0xfffffff400301947 */ /* 0x000fea000383ffff */
[----:B------:R-:W-:Y:S05]  /*96a0*/  BSYNC B0 ;  /* 0x0000000000007941 */ /* 0x000fea0003800000 */
.L_x_295:
[----:B------:R-:W-:-:S03]  /*96b0*/  UMOV UR4, 0xffffffff ;  /* 0xffffffff00047882 */ /* 0x000fc60000000000 */
[----:B------:R-:W-:Y:S05]  /*96c0*/  BRA.DIV UR4, `(.L_x_308) ;  /* 0x0000000604647947 */ /* 0x000fea000b800000 */
[----:B------:R-:W-:-:S13]  /*96d0*/  ELECT P6, URZ, PT ;  /* 0x00000000003f782f */ /* 0x000fda00038c0000 */
.L_x_325:
[----:B------:R-:W-:Y:S04]  /*96e0*/  BSSY B0, `(.L_x_309) ;  /* 0x0000034000007945 */ /* 0x000fe80003800000 */
[----:B------:R-:W-:Y:S05]  /*96f0*/  @!P6 BRA `(.L_x_310) ;  /* 0x0000000000c8e947 */ /* 0x000fea0003800000 */
[----:B------:R-:W-:-:S04]  /*9700*/  LOP3.LUT R16, R16, 0x2, RZ, 0xfc, !PT ;  /* 0x0000000210107812 */ /* 0x000fc800078efcff */
[----:B------:R-:W-:-:S13]  /*9710*/  ISETP.NE.AND P0, PT, R16, 0x3, PT ;  /* 0x000000031000780c */ /* 0x000fda0003f05270 */
[----:B------:R-:W-:Y:S05]  /*9720*/  @!P0 BRA `(.L_x_311) ;  /* 0x0000000000048947 */ /* 0x000fea0003800000 */
[----:B------:R-:W-:Y:S01]  /*9730*/  BPT.TRAP 0x1 ;  /* 0x000000040000795c */ /* 0x000fe20000300000 */
.L_x_311:
[----:B------:R-:W0:Y:S01]  /*9740*/  S2R R3, SR_CgaCtaId ;  /* 0x0000000000037919 */ /* 0x000e220000008800 */
[----:B------:R-:W-:Y:S02]  /*9750*/  MOV R2, 0x400 ;  /* 0x0000040000027802 */ /* 0x000fe40000000f00 */
[----:B------:R-:W-:Y:S02]  /*9760*/  SHF.L.U32 R4, R0, 0x1f, RZ ;  /* 0x0000001f00047819 */ /* 0x000fe400000006ff */
[----:B0-----:R-:W-:-:S05]  /*9770*/  LEA R2, R3, R2, 0x18 ;  /* 0x0000000203027211 */ /* 0x001fca00078ec0ff */
[----:B------:R-:W-:-:S04]  /*9780*/  VIADD R2, R2, 0x28 ;  /* 0x0000002802027836 */ /* 0x000fc80000000000 */
[C---:B------:R-:W-:Y:S02]  /*9790*/  IMAD R9, R7.reuse, 0x8, R2 ;  /* 0x0000000807097824 */ /* 0x040fe400078e0202 */
[----:B------:R-:W-:Y:S02]  /*97a0*/  VIADD R7, R7, 0x1 ;  /* 0x0000000107077836 */ /* 0x000fe40000000000 */
[----:B------:R-:W0:Y:S03]  /*97b0*/  SYNCS.PHASECHK.TRANS64.TRYWAIT P0, [R9+URZ], R4 ;  /* 0x00000004090075a7 */ /* 0x000e26000800017f */
[----:B------:R-:W-:-:S04]  /*97c0*/  ISETP.NE.AND P1, PT, R7, 0x5, PT ;  /* 0x000000050700780c */ /* 0x000fc80003f25270 */
[----:B------:R-:W-:Y:S02]  /*97d0*/  SEL R3, RZ, 0x1, P1 ;  /* 0x00000001ff037807 */ /* 0x000fe40000800000 */
[----:B------:R-:W-:Y:S02]  /*97e0*/  SEL R7, R7, RZ, P1 ;  /* 0x000000ff07077207 */ /* 0x000fe40000800000 */
[----:B------:R-:W-:-:S03]  /*97f0*/  LOP3.LUT R6, R0, R3, RZ, 0x3c, !PT ;  /* 0x0000000300067212 */ /* 0x000fc600078e3cff */
[----:B------:R-:W-:Y:S01]  /*9800*/  IMAD R8, R7, 0x8, R2 ;  /* 0x0000000807087824 */ /* 0x000fe200078e0202 */
[----:B------:R-:W-:Y:S01]  /*9810*/  SHF.L.U32 R5, R6, 0x1f, RZ ;  /* 0x0000001f06057819 */ /* 0x000fe200000006ff */
[----:B0-----:R-:W-:Y:S06]  /*9820*/  @!P0 BRA `(.L_x_312) ;  /* 0x00000004002c8947 */ /* 0x001fec0003800000 */
.L_x_326:
[----:B------:R-:W1:Y:S01]  /*9830*/  SYNCS.PHASECHK.TRANS64.TRYWAIT P0, [R8+URZ], R5 ;  /* 0x00000005080075a7 */ /* 0x000e62000800017f */
[----:B------:R-:W-:-:S05]  /*9840*/  VIADD R0, R7, 0x1 ;  /* 0x0000000107007836 */ /* 0x000fca0000000000 */
[----:B------:R-:W-:-:S04]  /*9850*/  ISETP.NE.AND P1, PT, R0, 0x5, PT ;  /* 0x000000050000780c */ /* 0x000fc80003f25270 */
[----:B------:R-:W-:Y:S02]  /*9860*/  SEL R3, RZ, 0x1, P1 ;  /* 0x00000001ff037807 */ /* 0x000fe40000800000 */
[----:B------:R-:W-:Y:S02]  /*9870*/  SEL R7, R0, RZ, P1 ;  /* 0x000000ff00077207 */ /* 0x000fe40000800000 */
[----:B------:R-:W-:-:S03]  /*9880*/  LOP3.LUT R6, R6, R3, RZ, 0x3c, !PT ;  /* 0x0000000306067212 */ /* 0x000fc600078e3cff */
[----:B0-----:R-:W-:Y:S01]  /*9890*/  IMAD R9, R7, 0x8, R2 ;  /* 0x0000000807097824 */ /* 0x001fe200078e0202 */
[----:B------:R-:W-:Y:S01]  /*98a0*/  SHF.L.U32 R4, R6, 0x1f, RZ ;  /* 0x0000001f06047819 */ /* 0x000fe200000006ff */
[----:B-1----:R-:W-:Y:S06]  /*98b0*/  @!P0 BRA `(.L_x_313) ;  /* 0x00000004001c8947 */ /* 0x002fec0003800000 */
.L_x_327:
[----:B------:R-:W1:Y:S01]  /*98c0*/  SYNCS.PHASECHK.TRANS64.TRYWAIT P0, [R9+URZ], R4 ;  /* 0x00000004090075a7 */ /* 0x000e62000800017f */
[----:B------:R-:W-:-:S05]  /*98d0*/  VIADD R0, R7, 0x1 ;  /* 0x0000000107007836 */ /* 0x000fca0000000000 */
[----:B------:R-:W-:-:S04]  /*98e0*/  ISETP.NE.AND P1, PT, R0, 0x5, PT ;  /* 0x000000050000780c */ /* 0x000fc80003f25270 */
[----:B------:R-:W-:Y:S02]  /*98f0*/  SEL R3, RZ, 0x1, P1 ;  /* 0x00000001ff037807 */ /* 0x000fe40000800000 */
[----:B------:R-:W-:Y:S02]  /*9900*/  SEL R7, R0, RZ, P1 ;  /* 0x000000ff00077207 */ /* 0x000fe40000800000 */
[----:B------:R-:W-:-:S03]  /*9910*/  LOP3.LUT R11, R6, R3, RZ, 0x3c, !PT ;  /* 0x00000003060b7212 */ /* 0x000fc600078e3cff */
[----:B------:R-:W-:Y:S01]  /*9920*/  IMAD R6, R7, 0x8, R2 ;  /* 0x0000000807067824 */ /* 0x000fe200078e0202 */
[----:B0-----:R-:W-:Y:S01]  /*9930*/  SHF.L.U32 R5, R11, 0x1f, RZ ;  /* 0x0000001f0b057819 */ /* 0x001fe200000006ff */
[----:B-1----:R-:W-:Y:S06]  /*9940*/  @!P0 BRA `(.L_x_314) ;  /* 0x00000004000c8947 */ /* 0x002fec0003800000 */
.L_x_328:
[----:B------:R-:W1:Y:S01]  /*9950*/  SYNCS.PHASECHK.TRANS64.TRYWAIT P0, [R6+URZ], R5 ;  /* 0x00000005060075a7 */ /* 0x000e62000800017f */
[----:B------:R-:W-:-:S05]  /*9960*/  VIADD R0, R7, 0x1 ;  /* 0x0000000107007836 */ /* 0x000fca0000000000 */
[----:B------:R-:W-:-:S04]  /*9970*/  ISETP.NE.AND P1, PT, R0, 0x5, PT ;  /* 0x000000050000780c */ /* 0x000fc80003f25270 */
[----:B0-----:R-:W-:Y:S02]  /*9980*/  SEL R4, RZ, 0x1, P1 ;  /* 0x00000001ff047807 */ /* 0x001fe40000800000 */
[----:B------:R-:W-:Y:S02]  /*9990*/  SEL R3, R0, RZ, P1 ;  /* 0x000000ff00037207 */ /* 0x000fe40000800000 */
[----:B------:R-:W-:Y:S01]  /*99a0*/  LOP3.LUT R0, R11, R4, RZ, 0x3c, !PT ;  /* 0x000000040b007212 */ /* 0x000fe200078e3cff */
[----:B-1----:R-:W-:Y:S06]  /*99b0*/  @!P0 BRA `(.L_x_315) ;  /* 0x0000000400048947 */ /* 0x002fec0003800000 */
.L_x_329:
[----:B------:R-:W-:Y:S01]  /*99c0*/  IMAD R3, R3, 0x8, R2 ;  /* 0x0000000803037824 */ /* 0x000fe200078e0202 */
[----:B------:R-:W-:-:S07]  /*99d0*/  SHF.L.U32 R0, R0, 0x1f, RZ ;  /* 0x0000001f00007819 */ /* 0x000fce00000006ff */
.L_x_316:
[----:B-1----:R1:W2:Y:S02]  /*99e0*/  SYNCS.PHASECHK.TRANS64.TRYWAIT P0, [R3+URZ], R0 ;  /* 0x00000000030075a7 */ /* 0x0022a4000800017f */
[----:B--2---:R-:W-:Y:S05]  /*99f0*/  @!P0 NANOSLEEP.SYNCS 0x989680 ;  /* 0x009896800000895d */ /* 0x004fea0003900000 */
[----:B------:R-:W2:Y:S02]  /*9a00*/  @!P0 SYNCS.PHASECHK.TRANS64 P0, [R3+URZ], R0 ;  /* 0x00000000030085a7 */ /* 0x000ea4000800007f */
[----:B--2---:R-:W-:Y:S05]  /*9a10*/  @!P0 BRA `(.L_x_316) ;  /* 0xfffffffc00f08947 */ /* 0x004fea000383ffff */
.L_x_310:
[----:B------:R-:W-:Y:S05]  /*9a20*/  BSYNC B0 ;  /* 0x0000000000007941 */ /* 0x000fea0003800000 */
.L_x_309:
[----:B------:R-:W-:Y:S05]  /*9a30*/  EXIT ;  /* 0x000000000000794d */ /* 0x000fea0003800000 */
.L_x_15:
[----:B-1----:R1:W2:Y:S02]  /*9a40*/  SYNCS.PHASECHK.TRANS64.TRYWAIT P0, [R157+URZ], R0 ;  /* 0x000000009d0075a7 */ /* 0x0022a4000800017f */
[----:B--2---:R-:W-:Y:S05]  /*9a50*/  @!P0 NANOSLEEP.SYNCS 0x989680 ;  /* 0x009896800000895d */ /* 0x004fea0003900000 */
[----:B------:R-:W2:Y:S02]  /*9a60*/  @!P0 SYNCS.PHASECHK.TRANS64 P0, [R157+URZ], R0 ;  /* 0x000000009d0085a7 */ /* 0x000ea4000800007f */
[----:B--2---:R-:W-:Y:S05]  /*9a70*/  @!P0 BRA `(.L_x_15) ;  /* 0xfffffffc00f08947 */ /* 0x004fea000383ffff */
[----:B------:R-:W-:Y:S05]  /*9a80*/  BRA `(.L_x_317) ;  /* 0xffffff7800807947 */ /* 0x000fea000383ffff */
.L_x_20:
[----:B--2---:R2:W3:Y:S02]  /*9a90*/  SYNCS.PHASECHK.TRANS64.TRYWAIT P1, [R3+URZ], R0 ;  /* 0x00000000030075a7 */ /* 0x0044e4000802017f */
[----:B---3--:R-:W-:Y:S05]  /*9aa0*/  @!P1 NANOSLEEP.SYNCS 0x989680 ;  /* 0x009896800000995d */ /* 0x008fea0003900000 */
[----:B------:R-:W3:Y:S02]  /*9ab0*/  @!P1 SYNCS.PHASECHK.TRANS64 P1, [R3+URZ], R0 ;  /* 0x00000000030095a7 */ /* 0x000ee4000802007f */
[----:B---3--:R-:W-:Y:S05]  /*9ac0*/  @!P1 BRA `(.L_x_20) ;  /* 0xfffffffc00f09947 */ /* 0x008fea000383ffff */
[----:B------:R-:W-:Y:S05]  /*9ad0*/  BRA `(.L_x_19) ;  /* 0xffffff7800f07947 */ /* 0x000fea000383ffff */
.L_x_25:
[----:B--2---:R-:W-:-:S04]  /*9ae0*/  IMAD.U32 R4, RZ, RZ, UR4 ;  /* 0x00000004ff047e24 */ /* 0x004fc8000f8e00ff */
[----:B------:R2:W3:Y:S03]  /*9af0*/  SYNCS.PHASECHK.TRANS64.TRYWAIT P1, [R4+URZ], R3 ;  /* 0x00000003040075a7 */ /* 0x0004e6000802017f */
[----:B---3--:R-:W-:Y:S05]  /*9b00*/  @!P1 NANOSLEEP.SYNCS 0x989680 ;  /* 0x009896800000995d */ /* 0x008fea0003900000 */
[----:B------:R-:W3:Y:S02]  /*9b10*/  @!P1 SYNCS.PHASECHK.TRANS64 P1, [R4+URZ], R3 ;  /* 0x00000003040095a7 */ /* 0x000ee4000802007f */
[----:B---3--:R-:W-:Y:S05]  /*9b20*/  @!P1 BRA `(.L_x_25) ;  /* 0xfffffffc00ec9947 */ /* 0x008fea000383ffff */
[----:B------:R-:W-:Y:S05]  /*9b30*/  BRA `(.L_x_24) ;  /* 0xffffff7c00c07947 */ /* 0x000fea000383ffff */
.L_x_31:
[----:B-1----:R1:W2:Y:S02]  /*9b40*/  SYNCS.PHASECHK.TRANS64.TRYWAIT P0, [R157+URZ+0x10], R0 ;  /* 0x000010009d0075a7 */ /* 0x0022a4000800017f */
[----:B--2---:R-:W-:Y:S05]  /*9b50*/  @!P0 NANOSLEEP.SYNCS 0x989680 ;  /* 0x009896800000895d */ /* 0x004fea0003900000 */
[----:B------:R-:W2:Y:S02]  /*9b60*/  @!P0 SYNCS.PHASECHK.TRANS64 P0, [R157+URZ+0x10], R0 ;  /* 0x000010009d0085a7 */ /* 0x000ea4000800007f */
[----:B--2---:R-:W-:Y:S05]  /*9b70*/  @!P0 BRA `(.L_x_31) ;  /* 0xfffffffc00f08947 */ /* 0x004fea000383ffff */
[----:B------:R-:W-:Y:S05]  /*9b80*/  BRA `(.L_x_318) ;  /* 0xffffff8000f87947 */ /* 0x000fea000383ffff */
.L_x_296:
[----:B------:R-:W-:Y:S01]  /*9b90*/  BSSY B1, `(.L_x_319) ;  /* 0x0000006000017945 */ /* 0x000fe20003800000 */
[----:B------:R-:W-:-:S07]  /*9ba0*/  IMAD.MOV.U32 R15, RZ, RZ, -0x1 ;  /* 0xffffffffff0f7424 */ /* 0x000fce00078e00ff */
[----:B-----5:R-:W-:Y:S05]  /*9bb0*/  WARPSYNC.COLLECTIVE R15, `(.L_x_320) ;  /* 0x000000000f0c7348 */ /* 0x020fea0003c00000 */
[----:B------:R-:W-:Y:S02]  /*9bc0*/  ELECT P6, UR62, PT ;  /* 0x00000000003e782f */ /* 0x000fe400038c0000 */
[----:B------:R-:W-:Y:S01]  /*9bd0*/  MOV R14, UR62 ;  /* 0x0000003e000e7c02 */ /* 0x000fe20008000f00 */
[----:B-----5:R-:W-:Y:S10]  /*9be0*/  ENDCOLLECTIVE ;  /* 0x000000000000791b */ /* 0x020ff40003800000 */
.L_x_320:
[----:B------:R-:W-:Y:S05]  /*9bf0*/  BSYNC B1 ;  /* 0x0000000000017941 */ /* 0x000fea0003800000 */
.L_x_319:
[----:B------:R-:W-:Y:S05]  /*9c00*/  BRA `(.L_x_321) ;  /* 0xffffffec00e07947 */ /* 0x000fea000383ffff */
.L_x_299:
[----:B0-----:R0:W1:Y:S02]  /*9c10*/  SYNCS.PHASECHK.TRANS64.TRYWAIT P1, [R10+URZ+0x28], R5 ;  /* 0x000028050a0075a7 */ /* 0x001064000802017f */
[----:B-1----:R-:W-:Y:S05]  /*9c20*/  @!P1 NANOSLEEP.SYNCS 0x989680 ;  /* 0x009896800000995d */ /* 0x002fea0003900000 */
[----:B------:R-:W1:Y:S02]  /*9c30*/  @!P1 SYNCS.PHASECHK.TRANS64 P1, [R10+URZ+0x28], R5 ;  /* 0x000028050a0095a7 */ /* 0x000e64000802007f */
[----:B-1----:R-:W-:Y:S05]  /*9c40*/  @!P1 BRA `(.L_x_299) ;  /* 0xfffffffc00f09947 */ /* 0x002fea000383ffff */
[----:B------:R-:W-:Y:S05]  /*9c50*/  BRA `(.L_x_322) ;  /* 0xfffffff000147947 */ /* 0x000fea000383ffff */
.L_x_308:
[----:B------:R-:W-:Y:S01]  /*9c60*/  BSSY B0, `(.L_x_323) ;  /* 0x0000006000007945 */ /* 0x000fe20003800000 */
[----:B------:R-:W-:-:S07]  /*9c70*/  IMAD.MOV.U32 R15, RZ, RZ, -0x1 ;  /* 0xffffffffff0f7424 */ /* 0x000fce00078e00ff */
[----:B-----5:R-:W-:Y:S05]  /*9c80*/  WARPSYNC.COLLECTIVE R15, `(.L_x_324) ;  /* 0x000000000f0c7348 */ /* 0x020fea0003c00000 */
[----:B------:R-:W-:Y:S02]  /*9c90*/  ELECT P6, UR62, PT ;  /* 0x00000000003e782f */ /* 0x000fe400038c0000 */
[----:B------:R-:W-:Y:S01]  /*9ca0*/  MOV R14, UR62 ;  /* 0x0000003e000e7c02 */ /* 0x000fe20008000f00 */
[----:B-----5:R-:W-:Y:S10]  /*9cb0*/  ENDCOLLECTIVE ;  /* 0x000000000000791b */ /* 0x020ff40003800000 */
.L_x_324:
[----:B------:R-:W-:Y:S05]  /*9cc0*/  BSYNC B0 ;  /* 0x0000000000007941 */ /* 0x000fea0003800000 */
.L_x_323:
[----:B------:R-:W-:Y:S05]  /*9cd0*/  BRA `(.L_x_325) ;  /* 0xfffffff800807947 */ /* 0x000fea000383ffff */
.L_x_312:
[----:B0-----:R0:W1:Y:S02]  /*9ce0*/  SYNCS.PHASECHK.TRANS64.TRYWAIT P0, [R9+URZ], R4 ;  /* 0x00000004090075a7 */ /* 0x001064000800017f */
[----:B-1----:R-:W-:Y:S05]  /*9cf0*/  @!P0 NANOSLEEP.SYNCS 0x989680 ;  /* 0x009896800000895d */ /* 0x002fea0003900000 */
[----:B------:R-:W1:Y:S02]  /*9d00*/  @!P0 SYNCS.PHASECHK.TRANS64 P0, [R9+URZ], R4 ;  /* 0x00000004090085a7 */ /* 0x000e64000800007f */
[----:B-1----:R-:W-:Y:S05]  /*9d10*/  @!P0 BRA `(.L_x_312) ;  /* 0xfffffffc00f08947 */ /* 0x002fea000383ffff */
[----:B------:R-:W-:Y:S05]  /*9d20*/  BRA `(.L_x_326) ;  /* 0xfffffff800c07947 */ /* 0x000fea000383ffff */
.L_x_313:
[----:B0-----:R0:W1:Y:S02]  /*9d30*/  SYNCS.PHASECHK.TRANS64.TRYWAIT P0, [R8+URZ], R5 ;  /* 0x00000005080075a7 */ /* 0x001064000800017f */
[----:B-1----:R-:W-:Y:S05]  /*9d40*/  @!P0 NANOSLEEP.SYNCS 0x989680 ;  /* 0x009896800000895d */ /* 0x002fea0003900000 */
[----:B------:R-:W1:Y:S02]  /*9d50*/  @!P0 SYNCS.PHASECHK.TRANS64 P0, [R8+URZ], R5 ;  /* 0x00000005080085a7 */ /* 0x000e64000800007f */
[----:B-1----:R-:W-:Y:S05]  /*9d60*/  @!P0 BRA `(.L_x_313) ;  /* 0xfffffffc00f08947 */ /* 0x002fea000383ffff */
[----:B------:R-:W-:Y:S05]  /*9d70*/  BRA `(.L_x_327) ;  /* 0xfffffff800d07947 */ /* 0x000fea000383ffff */
.L_x_314:
[----:B0-----:R0:W1:Y:S02]  /*9d80*/  SYNCS.PHASECHK.TRANS64.TRYWAIT P0, [R9+URZ], R4 ;  /* 0x00000004090075a7 */ /* 0x001064000800017f */
[----:B-1----:R-:W-:Y:S05]  /*9d90*/  @!P0 NANOSLEEP.SYNCS 0x989680 ;  /* 0x009896800000895d */ /* 0x002fea0003900000 */
[----:B------:R-:W1:Y:S02]  /*9da0*/  @!P0 SYNCS.PHASECHK.TRANS64 P0, [R9+URZ], R4 ;  /* 0x00000004090085a7 */ /* 0x000e64000800007f */
[----:B-1----:R-:W-:Y:S05]  /*9db0*/  @!P0 BRA `(.L_x_314) ;  /* 0xfffffffc00f08947 */ /* 0x002fea000383ffff */
[----:B------:R-:W-:Y:S05]  /*9dc0*/  BRA `(.L_x_328) ;  /* 0xfffffff800e07947 */ /* 0x000fea000383ffff */
.L_x_315:
[----:B0-----:R0:W1:Y:S02]  /*9dd0*/  SYNCS.PHASECHK.TRANS64.TRYWAIT P0, [R6+URZ], R5 ;  /* 0x00000005060075a7 */ /* 0x001064000800017f */
[----:B-1----:R-:W-:Y:S05]  /*9de0*/  @!P0 NANOSLEEP.SYNCS 0x989680 ;  /* 0x009896800000895d */ /* 0x002fea0003900000 */
[----:B------:R-:W1:Y:S02]  /*9df0*/  @!P0 SYNCS.PHASECHK.TRANS64 P0, [R6+URZ], R5 ;  /* 0x00000005060085a7 */ /* 0x000e64000800007f */
[----:B-1----:R-:W-:Y:S05]  /*9e00*/  @!P0 BRA `(.L_x_315) ;  /* 0xfffffffc00f08947 */ /* 0x002fea000383ffff */
[----:B------:R-:W-:Y:S05]  /*9e10*/  BRA `(.L_x_329) ;  /* 0xfffffff800e87947 */ /* 0x000fea000383ffff */
.L_x_330:
[----:B------:R-:W-:-:S00]  /*9e20*/  BRA `(.L_x_330) ;  /* 0xfffffffc00fc7947 */ /* 0x000fc0000383ffff */
[----:B------:R-:W-:-:S00]  /*9e30*/  NOP ;  /* 0x0000000000007918 */ /* 0x000fc00000000000 */
        /* <DEDUP_REMOVED lines=12> */
.L_x_331:


//--------------------- .nv.global.init           --------------------------
	.section	.nv.global.init,"aw",@progbits
.nv.global.init:
	.type		$str$22,@object
	.size		$str$22,($str$23 - $str$22)
$str$22:
        /*0000*/ 	.byte	0x6b, 0x5f, 0x74, 0x69, 0x6c, 0x65, 0x5f, 0x63, 0x6f, 0x75, 0x6e, 0x74, 0x20, 0x3e, 0x3d, 0x20
        /*0010*/ 	.byte	0x31, 0x00
	.type		$str$23,@object
	.size		$str$23,(__unnamed_1 - $str$23)
$str$23:
        /*0012*/ 	.byte	0x2f, 0x74, 0x6d, 0x70, 0x2f, 0x63, 0x75, 0x74, 0x6c, 0x61, 0x73, 0x73, 0x5f, 0x73, 0x77, 0x65
        /*0022*/ 	.byte	0x65, 0x70, 0x5f, 0x73, 0x72, 0x63, 0x2f, 0x69, 0x6e, 0x63, 0x6c, 0x75, 0x64, 0x65, 0x2f, 0x63
        /*0032*/ 	.byte	0x75, 0x74, 0x6c, 0x61, 0x73, 0x73, 0x2f, 0x67, 0x65, 0x6d, 0x6d, 0x2f, 0x63, 0x6f, 0x6c, 0x6c
        /*0042*/ 	.byte	0x65, 0x63, 0x74, 0x69, 0x76, 0x65, 0x2f, 0x73, 0x6d, 0x39, 0x30, 0x5f, 0x6d, 0x6d, 0x61, 0x5f
        /*0052*/ 	.byte	0x74, 0x6d, 0x61, 0x5f, 0x67, 0x6d, 0x6d, 0x61, 0x5f, 0x73, 0x73, 0x5f, 0x77, 0x61, 0x72, 0x70
        /*0062*/ 	.byte	0x73, 0x70, 0x65, 0x63, 0x69, 0x61, 0x6c, 0x69, 0x7a, 0x65, 0x64, 0x2e, 0x68, 0x70, 0x70, 0x00
	.type		__unnamed_1,@object
	.size		__unnamed_1,(.L_0 - __unnamed_1)
__unnamed_1:
        /*0072*/ 	.byte	0x76, 0x6f, 0x69, 0x64, 0x20, 0x63, 0x75, 0x74, 0x6c, 0x61, 0x73, 0x73, 0x3a, 0x3a, 0x67, 0x65
        /* <DEDUP_REMOVED lines=172> */
        /*0b42*/ 	.byte	0x00
.L_0:


//--------------------- .nv.shared._ZN7cutlass13device_kernelINS_4gemm6kernel13GemmUniversalIN4cute5tupleIJiiiiEEENS1_10collective13CollectiveMmaINS1_34MainloopSm90TmaGmmaWarpSpecializedILi5ENS5_IJNS4_1CILi1EEESB_SB_EEENS1_32KernelTmaWarpSpecializedPingpongEEENS5_IJNSA_ILi64EEENSA_ILi256EEENSA_ILi128EEEEEEaNS5_IJlSB_lEEEaSJ_NS4_8TiledMMAINS4_8MMA_AtomIJNS4_4SM904GMMA27MMA_64x256x32_S32S8S8_SS_TNEEEENS4_6LayoutISC_NS5_IJNSA_ILi0EEESR_SR_EEEEENS5_IJNS4_10UnderscoreESU_SU_EEEEENS4_13SM90_TMA_LOADENS4_14ComposedLayoutINS4_7SwizzleILi3ELi4ELi3EEENS4_18smem_ptr_flag_bitsILi8EEENSQ_INS5_IJNSA_ILi8EEESH_EEENS5_IJSH_SB_EEEEEEEvNS4_8identityESX_S17_vS18_EENS_8epilogue10collective6detail29Sm90TmaWarpSpecializedAdapterINS1B_15DefaultEpilogueIaSJ_SJ_NS1A_6thread17LinearCombinationIaLi1EiiLNS1F_9ScaleType4KindE0ELNS_15FloatRoundStyleE2EaEENS1_15EpilogueDefaultEEEEEvvEEEEvNT_6ParamsE --------------------------
	.section	.nv.shared._ZN7cutlass13device_kernelINS_4gemm6kernel13GemmUniversalIN4cute5tupleIJiiiiEEENS1_10collective13CollectiveMmaINS1_34MainloopSm90TmaGmmaWarpSpecializedILi5ENS5_IJNS4_1CILi1EEESB_SB_EEENS1_32KernelTmaWarpSpecializedPingpongEEENS5_IJNSA_ILi64EEENSA_ILi256EEENSA_ILi128EEEEEEaNS5_IJlSB_lEEEaSJ_NS4_8TiledMMAINS4_8MMA_AtomIJNS4_4SM904GMMA27MMA_64x256x32_S32S8S8_SS_TNEEEENS4_6LayoutISC_NS5_IJNSA_ILi0EEESR_SR_EEEEENS5_IJNS4_10UnderscoreESU_SU_EEEEENS4_13SM90_TMA_LOADENS4_14ComposedLayoutINS4_7SwizzleILi3ELi4ELi3EEENS4_18smem_ptr_flag_bitsILi8EEENSQ_INS5_IJNSA_ILi8EEESH_EEENS5_IJSH_SB_EEEEEEEvNS4_8identityESX_S17_vS18_EENS_8epilogue10collective6detail29Sm90TmaWarpSpecializedAdapterINS1B_15DefaultEpilogueIaSJ_SJ_NS1A_6thread17LinearCombinationIaLi1EiiLNS1F_9ScaleType4KindE0ELNS_15FloatRoundStyleE2EaEENS1_15EpilogueDefaultEEEEEvvEEEEvNT_6ParamsE,"aw",@nobits
	.sectionflags	@""
	.align	16
	.zero		1024


//--------------------- .nv.shared.reserved.0     --------------------------
	.section	.nv.shared.reserved.0,"aw",@nobits
	.weak		__nv_reservedSMEM_offset_0_alias
	.size		__nv_reservedSMEM_offset_0_alias, 0, 0
	.other		__nv_reservedSMEM_offset_0_alias,@"STO_CUDA_RESERVED_SHARED STV_DEFAULT"
__nv_reservedSMEM_offset_0_alias:
	.zero		0


//--------------------- .nv.global                --------------------------
	.section	.nv.global,"aw",@nobits
.nv.global:
	.type		_ZN39_INTERNAL_12d717cf_4_k_cu_8d89f43e_47204cute1_E,@object
	.size		_ZN39_INTERNAL_12d717cf_4_k_cu_8d89f43e_47204cute1_E,(_ZN39_INTERNAL_12d717cf_4_k_cu_8d89f43e_47204cuda3std3__45__cpo6cbeginE - _ZN39_INTERNAL_12d717cf_4_k_cu_8d89f43e_47204cute1_E)
_ZN39_INTERNAL_12d717cf_4_k_cu_8d89f43e_47204cute1_E:
	.zero		1
	.type		_ZN39_INTERNAL_12d717cf_4_k_cu_8d89f43e_47204cuda3std3__45__cpo6cbeginE,@object
	.size		_ZN39_INTERNAL_12d717cf_4_k_cu_8d89f43e_47204cuda3std3__45__cpo6cbeginE,(_ZN39_INTERNAL_12d717cf_4_k_cu_8d89f43e_47204cuda3std3__48in_placeE - _ZN39_INTERNAL_12d717cf_4_k_cu_8d89f43e_47204cuda3std3__45__cpo6cbeginE)
_ZN39_INTERNAL_12d717cf_4_k_cu_8d89f43e_47204cuda3std3__45__cpo6cbeginE:
	.zero		1
	.type		_ZN39_INTERNAL_12d717cf_4_k_cu_8d89f43e_47204cuda3std3__48in_placeE,@object
	.size		_ZN39_INTERNAL_12d717cf_4_k_cu_8d89f43e_47204cuda3std3__48in_placeE,(_ZN39_INTERNAL_12d717cf_4_k_cu_8d89f43e_47204cuda3std6ranges3__45__cpo9iter_moveE - _ZN39_INTERNAL_12d717cf_4_k_cu_8d89f43e_47204cuda3std3__48in_placeE)
_ZN39_INTERNAL_12d717cf_4_k_cu_8d89f43e_47204cuda3std3__48in_placeE:
	.zero		1
	.type		_ZN39_INTERNAL_12d717cf_4_k_cu_8d89f43e_47204cuda3std6ranges3__45__cpo9iter_moveE,@object
	.size		_ZN39_INTERNAL_12d717cf_4_k_cu_8d89f43e_47204cuda3std6ranges3__45__cpo9iter_moveE,(_ZN39_INTERNAL_12d717cf_4_k_cu_8d89f43e_47204cuda3std3__45__cpo5beginE - _ZN39_INTERNAL_12d717cf_4_k_cu_8d89f43e_47204cuda3std6ranges3__45__cpo9iter_moveE)
_ZN39_INTERNAL_12d717cf_4_k_cu_8d89f43e_47204cuda3std6ranges3__45__cpo9iter_moveE:
	.zero		1
	.type		_ZN39_INTERNAL_12d717cf_4_k_cu_8d89f43e_47204cuda3std3__45__cpo5beginE,@object
	.size		_ZN39_INTERNAL_12d717cf_4_k_cu_8d89f43e_47204cuda3std3__45__cpo5beginE,(_ZN39_INTERNAL_12d717cf_4_k_cu_8d89f43e_47204cuda3std3__441_GLOBAL__N__12d717cf_4_k_cu_8d89f43e_47206ignoreE - _ZN39_INTERNAL_12d717cf_4_k_cu_8d89f43e_47204cuda3std3__45__cpo5beginE)
_ZN39_INTERNAL_12d717cf_4_k_cu_8d89f43e_47204cuda3std3__45__cpo5beginE:
	.zero		1
	.type		_ZN39_INTERNAL_12d717cf_4_k_cu_8d89f43e_47204cuda3std3__441_GLOBAL__N__12d717cf_4_k_cu_8d89f43e_47206ignoreE,@object
	.size		_ZN39_INTERNAL_12d717cf_4_k_cu_8d89f43e_47204cuda3std3__441_GLOBAL__N__12d717cf_4_k_cu_8d89f43e_47206ignoreE,(_ZN39_INTERNAL_12d717cf_4_k_cu_8d89f43e_47204cute7productE - _ZN39_INTERNAL_12d717cf_4_k_cu_8d89f43e_47204cuda3std3__441_GLOBAL__N__12d717cf_4_k_cu_8d89f43e_47206ignoreE)
_ZN39_INTERNAL_12d717cf_4_k_cu_8d89f43e_47204cuda3std3__441_GLOBAL__N__12d717cf_4_k_cu_8d89f43e_47206ignoreE:
	.zero		1
	.type		_ZN39_INTERNAL_12d717cf_4_k_cu_8d89f43e_47204cute7productE,@object
	.size		_ZN39_INTERNAL_12d717cf_4_k_cu_8d89f43e_47204cute7productE,(_ZN39_INTERNAL_12d717cf_4_k_cu_8d89f43e_47204cuda3std3__45__cpo3endE - _ZN39_INTERNAL_12d717cf_4_k_cu_8d89f43e_47204cute7productE)
_ZN39_INTERNAL_12d717cf_4_k_cu_8d89f43e_47204cute7productE:
	.zero		1
	.type		_ZN39_INTERNAL_12d717cf_4_k_cu_8d89f43e_47204cuda3std3__45__cpo3endE,@object
	.size		_ZN39_INTERNAL_12d717cf_4_k_cu_8d89f43e_47204cuda3std3__45__cpo3endE,(_ZN39_INTERNAL_12d717cf_4_k_cu_8d89f43e_47204cuda3std3__419piecewise_constructE - _ZN39_INTERNAL_12d717cf_4_k_cu_8d89f43e_47204cuda3std3__45__cpo3endE)
_ZN39_INTERNAL_12d717cf_4_k_cu_8d89f43e_47204cuda3std3__45__cpo3endE:
	.zero		1
	.type		_ZN39_INTERNAL_12d717cf_4_k_cu_8d89f43e_47204cuda3std3__419piecewise_constructE,@object
	.size		_ZN39_INTERNAL_12d717cf_4_k_cu_8d89f43e_47204cuda3std3__419piecewise_constructE,(_ZN39_INTERNAL_12d717cf_4_k_cu_8d89f43e_47204cuda3std3__45__cpo4cendE - _ZN39_INTERNAL_12d717cf_4_k_cu_8d89f43e_47204cuda3std3__419piecewise_constructE)
_ZN39_INTERNAL_12d717cf_4_k_cu_8d89f43e_47204cuda3std3__419piecewise_constructE:
	.zero		1
	.type		_ZN39_INTERNAL_12d717cf_4_k_cu_8d89f43e_47204cuda3std3__45__cpo4cendE,@object
	.size		_ZN39_INTERNAL_12d717cf_4_k_cu_8d89f43e_47204cuda3std3__45__cpo4cendE,(_ZN39_INTERNAL_12d717cf_4_k_cu_8d89f43e_47204cuda3std6ranges3__45__cpo4swapE - _ZN39_INTERNAL_12d717cf_4_k_cu_8d89f43e_47204cuda3std3__45__cpo4cendE)
_ZN39_INTERNAL_12d717cf_4_k_cu_8d89f43e_47204cuda3std3__45__cpo4cendE:
	.zero		1
	.type		_ZN39_INTERNAL_12d717cf_4_k_cu_8d89f43e_47204cuda3std6ranges3__45__cpo4swapE,@object
	.size		_ZN39_INTERNAL_12d717cf_4_k_cu_8d89f43e_47204cuda3std6ranges3__45__cpo4swapE,(.L_8 - _ZN39_INTERNAL_12d717cf_4_k_cu_8d89f43e_47204cuda3std6ranges3__45__cpo4swapE)
_ZN39_INTERNAL_12d717cf_4_k_cu_8d89f43e_47204cuda3std6ranges3__45__cpo4swapE:
	.zero		1
.L_8:


//--------------------- .nv.constant0._ZN7cutlass13device_kernelINS_4gemm6kernel13GemmUniversalIN4cute5tupleIJiiiiEEENS1_10collective13CollectiveMmaINS1_34MainloopSm90TmaGmmaWarpSpecializedILi5ENS5_IJNS4_1CILi1EEESB_SB_EEENS1_32KernelTmaWarpSpecializedPingpongEEENS5_IJNSA_ILi64EEENSA_ILi256EEENSA_ILi128EEEEEEaNS5_IJlSB_lEEEaSJ_NS4_8TiledMMAINS4_8MMA_AtomIJNS4_4SM904GMMA27MMA_64x256x32_S32S8S8_SS_TNEEEENS4_6LayoutISC_NS5_IJNSA_ILi0EEESR_SR_EEEEENS5_IJNS4_10UnderscoreESU_SU_EEEEENS4_13SM90_TMA_LOADENS4_14ComposedLayoutINS4_7SwizzleILi3ELi4ELi3EEENS4_18smem_ptr_flag_bitsILi8EEENSQ_INS5_IJNSA_ILi8EEESH_EEENS5_IJSH_SB_EEEEEEEvNS4_8identityESX_S17_vS18_EENS_8epilogue10collective6detail29Sm90TmaWarpSpecializedAdapterINS1B_15DefaultEpilogueIaSJ_SJ_NS1A_6thread17LinearCombinationIaLi1EiiLNS1F_9ScaleType4KindE0ELNS_15FloatRoundStyleE2EaEENS1_15EpilogueDefaultEEEEEvvEEEEvNT_6ParamsE --------------------------
	.section	.nv.constant0._ZN7cutlass13device_kernelINS_4gemm6kernel13GemmUniversalIN4cute5tupleIJiiiiEEENS1_10collective13CollectiveMmaINS1_34MainloopSm90TmaGmmaWarpSpecializedILi5ENS5_IJNS4_1CILi1EEESB_SB_EEENS1_32KernelTmaWarpSpecializedPingpongEEENS5_IJNSA_ILi64EEENSA_ILi256EEENSA_ILi128EEEEEEaNS5_IJlSB_lEEEaSJ_NS4_8TiledMMAINS4_8MMA_AtomIJNS4_4SM904GMMA27MMA_64x256x32_S32S8S8_SS_TNEEEENS4_6LayoutISC_NS5_IJNSA_ILi0EEESR_SR_EEEEENS5_IJNS4_10UnderscoreESU_SU_EEEEENS4_13SM90_TMA_LOADENS4_14ComposedLayoutINS4_7SwizzleILi3ELi4ELi3EEENS4_18smem_ptr_flag_bitsILi8EEENSQ_INS5_IJNSA_ILi8EEESH_EEENS5_IJSH_SB_EEEEEEEvNS4_8identityESX_S17_vS18_EENS_8epilogue10collective6detail29Sm90TmaWarpSpecializedAdapterINS1B_15DefaultEpilogueIaSJ_SJ_NS1A_6thread17LinearCombinationIaLi1EiiLNS1F_9ScaleType4KindE0ELNS_15FloatRoundStyleE2EaEENS1_15EpilogueDefaultEEEEEvvEEEEvNT_6ParamsE,"a",@progbits
	.sectionflags	@""
	.align	4
.nv.constant0._ZN7cutlass13device_kernelINS_4gemm6kernel13GemmUniversalIN4cute5tupleIJiiiiEEENS1_10collective13CollectiveMmaINS1_34MainloopSm90TmaGmmaWarpSpecializedILi5ENS5_IJNS4_1CILi1EEESB_SB_EEENS1_32KernelTmaWarpSpecializedPingpongEEENS5_IJNSA_ILi64EEENSA_ILi256EEENSA_ILi128EEEEEEaNS5_IJlSB_lEEEaSJ_NS4_8TiledMMAINS4_8MMA_AtomIJNS4_4SM904GMMA27MMA_64x256x32_S32S8S8_SS_TNEEEENS4_6LayoutISC_NS5_IJNSA_ILi0EEESR_SR_EEEEENS5_IJNS4_10UnderscoreESU_SU_EEEEENS4_13SM90_TMA_LOADENS4_14ComposedLayoutINS4_7SwizzleILi3ELi4ELi3EEENS4_18smem_ptr_flag_bitsILi8EEENSQ_INS5_IJNSA_ILi8EEESH_EEENS5_IJSH_SB_EEEEEEEvNS4_8identityESX_S17_vS18_EENS_8epilogue10collective6detail29Sm90TmaWarpSpecializedAdapterINS1B_15DefaultEpilogueIaSJ_SJ_NS1A_6thread17LinearCombinationIaLi1EiiLNS1F_9ScaleType4KindE0ELNS_15FloatRoundStyleE2EaEENS1_15EpilogueDefaultEEEEEvvEEEEvNT_6ParamsE:
	.zero		1664


//--------------------- SYMBOLS --------------------------

	.type		.nv.reservedSmem.offset0,@object
	.size		.nv.reservedSmem.offset0,0x4
	.type		__assertfail,@function
